//
// Generated by NVIDIA NVVM Compiler
//
// Compiler Build ID: CL-36424714
// Cuda compilation tools, release 13.0, V13.0.88
// Based on NVVM 20.0.0
//

.version 9.0
.target sm_100
.address_size 64

	// .globl	_Z21double_pass_square_CBPjS_S_iiiiii

.visible .entry _Z21double_pass_square_CBPjS_S_iiiiii(
	.param .u64 .ptr .align 1 _Z21double_pass_square_CBPjS_S_iiiiii_param_0,
	.param .u64 .ptr .align 1 _Z21double_pass_square_CBPjS_S_iiiiii_param_1,
	.param .u64 .ptr .align 1 _Z21double_pass_square_CBPjS_S_iiiiii_param_2,
	.param .u32 _Z21double_pass_square_CBPjS_S_iiiiii_param_3,
	.param .u32 _Z21double_pass_square_CBPjS_S_iiiiii_param_4,
	.param .u32 _Z21double_pass_square_CBPjS_S_iiiiii_param_5,
	.param .u32 _Z21double_pass_square_CBPjS_S_iiiiii_param_6,
	.param .u32 _Z21double_pass_square_CBPjS_S_iiiiii_param_7,
	.param .u32 _Z21double_pass_square_CBPjS_S_iiiiii_param_8
)
{
	.reg .pred 	%p<209>;
	.reg .b32 	%r<294>;
	.reg .b64 	%rd<56>;

	ld.param.u64 	%rd14, [_Z21double_pass_square_CBPjS_S_iiiiii_param_0];
	ld.param.u64 	%rd15, [_Z21double_pass_square_CBPjS_S_iiiiii_param_2];
	ld.param.u32 	%r125, [_Z21double_pass_square_CBPjS_S_iiiiii_param_3];
	ld.param.u32 	%r126, [_Z21double_pass_square_CBPjS_S_iiiiii_param_4];
	ld.param.u32 	%r127, [_Z21double_pass_square_CBPjS_S_iiiiii_param_5];
	ld.param.u32 	%r128, [_Z21double_pass_square_CBPjS_S_iiiiii_param_6];
	ld.param.u32 	%r129, [_Z21double_pass_square_CBPjS_S_iiiiii_param_7];
	ld.param.u32 	%r130, [_Z21double_pass_square_CBPjS_S_iiiiii_param_8];
	cvta.to.global.u64 	%rd1, %rd15;
	cvta.to.global.u64 	%rd2, %rd14;
	mov.u32 	%r132, %tid.x;
	mov.u32 	%r133, %ntid.x;
	mov.u32 	%r134, %ctaid.x;
	mad.lo.s32 	%r1, %r133, %r134, %r132;
	mov.u32 	%r135, %tid.y;
	mov.u32 	%r136, %ntid.y;
	mov.u32 	%r137, %ctaid.y;
	mad.lo.s32 	%r2, %r136, %r137, %r135;
	mov.u32 	%r138, %tid.z;
	mov.u32 	%r139, %ntid.z;
	mov.u32 	%r140, %ctaid.z;
	mad.lo.s32 	%r3, %r139, %r140, %r138;
	mul.lo.s32 	%r4, %r130, %r3;
	add.s32 	%r266, %r4, %r130;
	setp.lt.s32 	%p11, %r130, 1;
	mov.b32 	%r271, 0;
	@%p11 bra 	$L__BB0_32;
	mul.lo.s32 	%r6, %r129, %r2;
	mul.lo.s32 	%r7, %r128, %r1;
	min.s32 	%r142, %r129, %r128;
	setp.lt.s32 	%p12, %r142, 1;
	@%p12 bra 	$L__BB0_32;
	add.s32 	%r8, %r7, %r128;
	add.s32 	%r9, %r6, %r129;
	mov.b32 	%r271, 0;
	mov.u32 	%r246, %r4;
$L__BB0_3:
	mul.lo.s32 	%r12, %r246, %r126;
	mov.u32 	%r248, %r6;
$L__BB0_4:
	add.s32 	%r144, %r248, %r12;
	mul.lo.s32 	%r15, %r144, %r125;
	add.s32 	%r16, %r248, -1;
	add.s32 	%r17, %r248, 1;
	mov.u32 	%r250, %r7;
$L__BB0_5:
	mov.u32 	%r19, %r250;
	add.s32 	%r147, %r19, %r15;
	mul.wide.s32 	%rd16, %r147, 4;
	add.s64 	%rd3, %rd2, %rd16;
	ld.global.u32 	%r20, [%rd3];
	add.s64 	%rd17, %rd1, %rd16;
	ld.global.u32 	%r21, [%rd17];
	setp.gt.s32 	%p13, %r19, 0;
	setp.le.s32 	%p14, %r19, %r125;
	and.pred  	%p1, %p13, %p14;
	setp.gt.s32 	%p15, %r19, -1;
	setp.lt.s32 	%p16, %r19, %r125;
	and.pred  	%p2, %p15, %p16;
	add.s32 	%r250, %r19, 1;
	setp.gt.s32 	%p17, %r19, -2;
	setp.lt.s32 	%p18, %r250, %r125;
	and.pred  	%p3, %p17, %p18;
	mov.b32 	%r252, 1;
	mov.b32 	%r251, -1;
	cvt.s64.s32 	%rd4, %r19;
	mov.u32 	%r254, %r20;
$L__BB0_6:
	add.s32 	%r148, %r251, %r246;
	setp.gt.s32 	%p19, %r148, -1;
	setp.lt.s32 	%p20, %r148, %r127;
	and.pred  	%p4, %p19, %p20;
	mul.lo.s32 	%r26, %r148, %r126;
	add.s32 	%r27, %r16, %r26;
	mul.lo.s32 	%r28, %r27, %r125;
	and.b32  	%r149, %r21, %r252;
	setp.eq.s32 	%p21, %r149, 0;
	setp.gt.s32 	%p22, %r248, 0;
	setp.le.s32 	%p23, %r248, %r126;
	and.pred  	%p24, %p22, %p23;
	and.pred  	%p25, %p24, %p21;
	and.pred  	%p26, %p25, %p1;
	and.pred  	%p27, %p26, %p4;
	cvt.s64.s32 	%rd18, %r28;
	add.s64 	%rd19, %rd4, %rd18;
	shl.b64 	%rd20, %rd19, 2;
	add.s64 	%rd5, %rd2, %rd20;
	not.pred 	%p28, %p27;
	@%p28 bra 	$L__BB0_8;
	ld.global.u32 	%r150, [%rd5+-4];
	setp.eq.s32 	%p29, %r150, 0;
	min.u32 	%r151, %r150, %r254;
	selp.b32 	%r254, %r254, %r151, %p29;
$L__BB0_8:
	shl.b32 	%r152, %r252, 1;
	and.b32  	%r153, %r21, %r152;
	setp.eq.s32 	%p30, %r153, 0;
	setp.gt.s32 	%p31, %r248, 0;
	setp.le.s32 	%p32, %r248, %r126;
	and.pred  	%p33, %p31, %p32;
	and.pred  	%p34, %p33, %p30;
	and.pred  	%p35, %p34, %p2;
	and.pred  	%p36, %p35, %p4;
	not.pred 	%p37, %p36;
	@%p37 bra 	$L__BB0_10;
	add.s32 	%r154, %r19, %r28;
	mul.wide.s32 	%rd21, %r154, 4;
	add.s64 	%rd22, %rd2, %rd21;
	ld.global.u32 	%r155, [%rd22];
	setp.eq.s32 	%p38, %r155, 0;
	min.u32 	%r156, %r155, %r254;
	selp.b32 	%r254, %r254, %r156, %p38;
$L__BB0_10:
	shl.b32 	%r157, %r252, 2;
	and.b32  	%r158, %r21, %r157;
	setp.eq.s32 	%p39, %r158, 0;
	and.pred  	%p40, %p39, %p3;
	setp.gt.s32 	%p41, %r248, 0;
	setp.le.s32 	%p42, %r248, %r126;
	and.pred  	%p43, %p41, %p42;
	and.pred  	%p44, %p40, %p43;
	and.pred  	%p45, %p44, %p4;
	not.pred 	%p46, %p45;
	@%p46 bra 	$L__BB0_12;
	ld.global.u32 	%r159, [%rd5+4];
	setp.eq.s32 	%p47, %r159, 0;
	min.u32 	%r160, %r159, %r254;
	selp.b32 	%r254, %r254, %r160, %p47;
$L__BB0_12:
	shl.b32 	%r161, %r252, 3;
	add.s32 	%r162, %r248, %r26;
	mul.lo.s32 	%r35, %r162, %r125;
	and.b32  	%r163, %r21, %r161;
	setp.eq.s32 	%p48, %r163, 0;
	setp.gt.s32 	%p49, %r248, -1;
	setp.lt.s32 	%p50, %r248, %r126;
	and.pred  	%p51, %p49, %p50;
	and.pred  	%p52, %p51, %p48;
	and.pred  	%p53, %p52, %p1;
	and.pred  	%p54, %p53, %p4;
	cvt.s64.s32 	%rd23, %r35;
	add.s64 	%rd24, %rd4, %rd23;
	shl.b64 	%rd25, %rd24, 2;
	add.s64 	%rd6, %rd2, %rd25;
	not.pred 	%p55, %p54;
	@%p55 bra 	$L__BB0_14;
	ld.global.u32 	%r164, [%rd6+-4];
	setp.eq.s32 	%p56, %r164, 0;
	min.u32 	%r165, %r164, %r254;
	selp.b32 	%r254, %r254, %r165, %p56;
$L__BB0_14:
	shl.b32 	%r259, %r252, 4;
	setp.eq.s32 	%p57, %r251, 0;
	@%p57 bra 	$L__BB0_17;
	and.b32  	%r166, %r21, %r259;
	setp.eq.s32 	%p58, %r166, 0;
	setp.gt.s32 	%p59, %r248, -1;
	setp.lt.s32 	%p60, %r248, %r126;
	and.pred  	%p61, %p59, %p60;
	and.pred  	%p62, %p61, %p58;
	and.pred  	%p63, %p62, %p2;
	and.pred  	%p64, %p63, %p4;
	not.pred 	%p65, %p64;
	@%p65 bra 	$L__BB0_18;
	add.s32 	%r167, %r19, %r35;
	mul.wide.s32 	%rd26, %r167, 4;
	add.s64 	%rd27, %rd2, %rd26;
	ld.global.u32 	%r168, [%rd27];
	setp.eq.s32 	%p66, %r168, 0;
	min.u32 	%r169, %r168, %r254;
	selp.b32 	%r254, %r254, %r169, %p66;
	bra.uni 	$L__BB0_18;
$L__BB0_17:
	shl.b32 	%r259, %r252, 5;
$L__BB0_18:
	shl.b32 	%r170, %r259, 1;
	and.b32  	%r171, %r21, %r170;
	setp.eq.s32 	%p67, %r171, 0;
	and.pred  	%p68, %p67, %p3;
	setp.gt.s32 	%p69, %r248, -1;
	setp.lt.s32 	%p70, %r248, %r126;
	and.pred  	%p71, %p69, %p70;
	and.pred  	%p72, %p68, %p71;
	and.pred  	%p73, %p72, %p4;
	not.pred 	%p74, %p73;
	@%p74 bra 	$L__BB0_20;
	ld.global.u32 	%r172, [%rd6+4];
	setp.eq.s32 	%p75, %r172, 0;
	min.u32 	%r173, %r172, %r254;
	selp.b32 	%r254, %r254, %r173, %p75;
$L__BB0_20:
	shl.b32 	%r174, %r259, 2;
	add.s32 	%r175, %r27, 2;
	mul.lo.s32 	%r45, %r175, %r125;
	and.b32  	%r176, %r21, %r174;
	setp.eq.s32 	%p76, %r176, 0;
	and.pred  	%p77, %p76, %p1;
	setp.gt.s32 	%p78, %r248, -2;
	setp.lt.s32 	%p79, %r17, %r126;
	and.pred  	%p80, %p78, %p79;
	and.pred  	%p81, %p77, %p80;
	and.pred  	%p82, %p81, %p4;
	cvt.s64.s32 	%rd28, %r45;
	add.s64 	%rd29, %rd4, %rd28;
	shl.b64 	%rd30, %rd29, 2;
	add.s64 	%rd7, %rd2, %rd30;
	not.pred 	%p83, %p82;
	@%p83 bra 	$L__BB0_22;
	ld.global.u32 	%r177, [%rd7+-4];
	setp.eq.s32 	%p84, %r177, 0;
	min.u32 	%r178, %r177, %r254;
	selp.b32 	%r254, %r254, %r178, %p84;
$L__BB0_22:
	shl.b32 	%r179, %r259, 3;
	and.b32  	%r180, %r21, %r179;
	setp.eq.s32 	%p85, %r180, 0;
	and.pred  	%p86, %p85, %p2;
	setp.gt.s32 	%p87, %r248, -2;
	setp.lt.s32 	%p88, %r17, %r126;
	and.pred  	%p89, %p87, %p88;
	and.pred  	%p90, %p86, %p89;
	and.pred  	%p91, %p90, %p4;
	not.pred 	%p92, %p91;
	@%p92 bra 	$L__BB0_24;
	add.s32 	%r181, %r19, %r45;
	mul.wide.s32 	%rd31, %r181, 4;
	add.s64 	%rd32, %rd2, %rd31;
	ld.global.u32 	%r182, [%rd32];
	setp.eq.s32 	%p93, %r182, 0;
	min.u32 	%r183, %r182, %r254;
	selp.b32 	%r254, %r254, %r183, %p93;
$L__BB0_24:
	shl.b32 	%r184, %r259, 4;
	and.b32  	%r185, %r21, %r184;
	setp.eq.s32 	%p94, %r185, 0;
	and.pred  	%p95, %p94, %p3;
	setp.gt.s32 	%p96, %r248, -2;
	setp.lt.s32 	%p97, %r17, %r126;
	and.pred  	%p98, %p96, %p97;
	and.pred  	%p99, %p95, %p98;
	and.pred  	%p100, %p99, %p4;
	not.pred 	%p101, %p100;
	@%p101 bra 	$L__BB0_26;
	ld.global.u32 	%r186, [%rd7+4];
	setp.eq.s32 	%p102, %r186, 0;
	min.u32 	%r187, %r186, %r254;
	selp.b32 	%r254, %r254, %r187, %p102;
$L__BB0_26:
	shl.b32 	%r252, %r259, 5;
	add.s32 	%r251, %r251, 1;
	setp.ne.s32 	%p103, %r251, 2;
	@%p103 bra 	$L__BB0_6;
	setp.ge.u32 	%p104, %r254, %r20;
	@%p104 bra 	$L__BB0_29;
	st.global.u32 	[%rd3], %r254;
	add.s32 	%r271, %r271, 1;
$L__BB0_29:
	setp.lt.s32 	%p105, %r250, %r8;
	@%p105 bra 	$L__BB0_5;
	setp.lt.s32 	%p106, %r17, %r9;
	mov.u32 	%r248, %r17;
	@%p106 bra 	$L__BB0_4;
	add.s32 	%r246, %r246, 1;
	setp.lt.s32 	%p107, %r246, %r266;
	@%p107 bra 	$L__BB0_3;
$L__BB0_32:
	setp.lt.s32 	%p108, %r130, 1;
	@%p108 bra 	$L__BB0_64;
	min.s32 	%r188, %r129, %r128;
	setp.lt.s32 	%p109, %r188, 1;
	@%p109 bra 	$L__BB0_64;
	mul.lo.s32 	%r58, %r126, %r125;
	mul.lo.s32 	%r59, %r128, %r1;
	add.s32 	%r60, %r59, %r128;
	mul.lo.s32 	%r61, %r129, %r2;
$L__BB0_35:
	mad.lo.s32 	%r268, %r129, %r2, %r129;
	add.s32 	%r65, %r266, -1;
	add.s32 	%r189, %r266, -2;
	mul.lo.s32 	%r66, %r126, %r189;
$L__BB0_36:
	add.s32 	%r69, %r268, -1;
	mad.lo.s32 	%r190, %r65, %r126, %r69;
	mul.lo.s32 	%r70, %r190, %r125;
	add.s32 	%r191, %r268, -2;
	setp.gt.s32 	%p110, %r268, 1;
	setp.lt.s32 	%p111, %r191, %r126;
	and.pred  	%p5, %p110, %p111;
	setp.gt.s32 	%p112, %r268, 0;
	setp.le.s32 	%p113, %r268, %r126;
	and.pred  	%p6, %p112, %p113;
	setp.gt.s32 	%p114, %r268, -1;
	setp.lt.s32 	%p115, %r268, %r126;
	and.pred  	%p7, %p114, %p115;
	add.s32 	%r192, %r66, %r268;
	mul.lo.s32 	%r71, %r125, %r192;
	add.s32 	%r193, %r192, -1;
	mul.lo.s32 	%r72, %r125, %r193;
	add.s32 	%r194, %r192, -2;
	mul.lo.s32 	%r73, %r125, %r194;
	cvt.s64.s32 	%rd33, %r70;
	mov.u32 	%r270, %r60;
$L__BB0_37:
	mov.u32 	%r74, %r270;
	add.s32 	%r270, %r74, -1;
	cvt.s64.s32 	%rd8, %r74;
	add.s64 	%rd34, %rd8, %rd33;
	shl.b64 	%rd35, %rd34, 2;
	add.s64 	%rd9, %rd2, %rd35;
	ld.global.u32 	%r77, [%rd9+-4];
	add.s64 	%rd36, %rd1, %rd35;
	ld.global.u32 	%r78, [%rd36+-4];
	add.s32 	%r197, %r74, -2;
	setp.gt.s32 	%p116, %r74, 1;
	setp.lt.s32 	%p117, %r197, %r125;
	and.pred  	%p8, %p116, %p117;
	setp.gt.s32 	%p118, %r74, 0;
	setp.le.s32 	%p119, %r74, %r125;
	and.pred  	%p9, %p118, %p119;
	setp.gt.s32 	%p120, %r74, -1;
	setp.lt.s32 	%p121, %r74, %r125;
	and.pred  	%p10, %p120, %p121;
	add.s32 	%r277, %r71, %r74;
	add.s32 	%r275, %r72, %r74;
	add.s32 	%r273, %r73, %r74;
	mov.b32 	%r280, 1;
	mov.b32 	%r279, -3;
	mov.u32 	%r272, %r266;
	mov.u32 	%r274, %r73;
	mov.u32 	%r276, %r72;
	mov.u32 	%r278, %r71;
	mov.u32 	%r282, %r77;
$L__BB0_38:
	add.s32 	%r198, %r272, -2;
	setp.gt.s32 	%p122, %r198, -1;
	setp.lt.s32 	%p123, %r198, %r127;
	and.pred  	%p124, %p122, %p123;
	and.b32  	%r199, %r78, %r280;
	setp.eq.s32 	%p125, %r199, 0;
	and.pred  	%p126, %p125, %p8;
	and.pred  	%p127, %p126, %p5;
	and.pred  	%p128, %p127, %p124;
	cvt.s64.s32 	%rd37, %r274;
	add.s64 	%rd38, %rd8, %rd37;
	shl.b64 	%rd39, %rd38, 2;
	add.s64 	%rd10, %rd2, %rd39;
	not.pred 	%p129, %p128;
	@%p129 bra 	$L__BB0_40;
	ld.global.u32 	%r200, [%rd10+-8];
	setp.eq.s32 	%p130, %r200, 0;
	min.u32 	%r201, %r200, %r282;
	selp.b32 	%r282, %r282, %r201, %p130;
$L__BB0_40:
	shl.b32 	%r202, %r280, 1;
	and.b32  	%r203, %r78, %r202;
	setp.eq.s32 	%p131, %r203, 0;
	and.pred  	%p132, %p131, %p9;
	and.pred  	%p133, %p132, %p5;
	add.s32 	%r204, %r272, -2;
	setp.gt.s32 	%p134, %r204, -1;
	setp.lt.s32 	%p135, %r204, %r127;
	and.pred  	%p136, %p134, %p135;
	and.pred  	%p137, %p133, %p136;
	not.pred 	%p138, %p137;
	@%p138 bra 	$L__BB0_42;
	ld.global.u32 	%r205, [%rd10+-4];
	setp.eq.s32 	%p139, %r205, 0;
	min.u32 	%r206, %r205, %r282;
	selp.b32 	%r282, %r282, %r206, %p139;
$L__BB0_42:
	shl.b32 	%r207, %r280, 2;
	and.b32  	%r208, %r78, %r207;
	setp.eq.s32 	%p140, %r208, 0;
	and.pred  	%p141, %p140, %p10;
	and.pred  	%p142, %p141, %p5;
	add.s32 	%r209, %r272, -2;
	setp.gt.s32 	%p143, %r209, -1;
	setp.lt.s32 	%p144, %r209, %r127;
	and.pred  	%p145, %p143, %p144;
	and.pred  	%p146, %p142, %p145;
	not.pred 	%p147, %p146;
	@%p147 bra 	$L__BB0_44;
	mul.wide.s32 	%rd40, %r273, 4;
	add.s64 	%rd41, %rd2, %rd40;
	ld.global.u32 	%r210, [%rd41];
	setp.eq.s32 	%p148, %r210, 0;
	min.u32 	%r211, %r210, %r282;
	selp.b32 	%r282, %r282, %r211, %p148;
$L__BB0_44:
	shl.b32 	%r212, %r280, 3;
	and.b32  	%r213, %r78, %r212;
	setp.eq.s32 	%p149, %r213, 0;
	and.pred  	%p150, %p149, %p8;
	and.pred  	%p151, %p150, %p6;
	add.s32 	%r214, %r272, -2;
	setp.gt.s32 	%p152, %r214, -1;
	setp.lt.s32 	%p153, %r214, %r127;
	and.pred  	%p154, %p152, %p153;
	and.pred  	%p155, %p151, %p154;
	cvt.s64.s32 	%rd42, %r276;
	add.s64 	%rd43, %rd8, %rd42;
	shl.b64 	%rd44, %rd43, 2;
	add.s64 	%rd11, %rd2, %rd44;
	not.pred 	%p156, %p155;
	@%p156 bra 	$L__BB0_46;
	ld.global.u32 	%r215, [%rd11+-8];
	setp.eq.s32 	%p157, %r215, 0;
	min.u32 	%r216, %r215, %r282;
	selp.b32 	%r282, %r282, %r216, %p157;
$L__BB0_46:
	shl.b32 	%r287, %r280, 4;
	setp.eq.s32 	%p158, %r279, -2;
	@%p158 bra 	$L__BB0_49;
	and.b32  	%r217, %r78, %r287;
	setp.eq.s32 	%p159, %r217, 0;
	and.pred  	%p160, %p6, %p159;
	and.pred  	%p161, %p160, %p9;
	add.s32 	%r218, %r272, -2;
	setp.gt.s32 	%p162, %r218, -1;
	setp.lt.s32 	%p163, %r218, %r127;
	and.pred  	%p164, %p162, %p163;
	and.pred  	%p165, %p161, %p164;
	not.pred 	%p166, %p165;
	@%p166 bra 	$L__BB0_50;
	ld.global.u32 	%r219, [%rd11+-4];
	setp.eq.s32 	%p167, %r219, 0;
	min.u32 	%r220, %r219, %r282;
	selp.b32 	%r282, %r282, %r220, %p167;
	bra.uni 	$L__BB0_50;
$L__BB0_49:
	shl.b32 	%r287, %r280, 5;
$L__BB0_50:
	shl.b32 	%r221, %r287, 1;
	and.b32  	%r222, %r78, %r221;
	setp.eq.s32 	%p168, %r222, 0;
	and.pred  	%p169, %p6, %p168;
	and.pred  	%p170, %p169, %p10;
	add.s32 	%r223, %r272, -2;
	setp.gt.s32 	%p171, %r223, -1;
	setp.lt.s32 	%p172, %r223, %r127;
	and.pred  	%p173, %p171, %p172;
	and.pred  	%p174, %p170, %p173;
	not.pred 	%p175, %p174;
	@%p175 bra 	$L__BB0_52;
	mul.wide.s32 	%rd45, %r275, 4;
	add.s64 	%rd46, %rd2, %rd45;
	ld.global.u32 	%r224, [%rd46];
	setp.eq.s32 	%p176, %r224, 0;
	min.u32 	%r225, %r224, %r282;
	selp.b32 	%r282, %r282, %r225, %p176;
$L__BB0_52:
	shl.b32 	%r226, %r287, 2;
	and.b32  	%r227, %r78, %r226;
	setp.eq.s32 	%p177, %r227, 0;
	and.pred  	%p178, %p177, %p8;
	and.pred  	%p179, %p178, %p7;
	add.s32 	%r228, %r272, -2;
	setp.gt.s32 	%p180, %r228, -1;
	setp.lt.s32 	%p181, %r228, %r127;
	and.pred  	%p182, %p180, %p181;
	and.pred  	%p183, %p179, %p182;
	cvt.s64.s32 	%rd47, %r278;
	add.s64 	%rd48, %rd8, %rd47;
	shl.b64 	%rd49, %rd48, 2;
	add.s64 	%rd12, %rd2, %rd49;
	not.pred 	%p184, %p183;
	@%p184 bra 	$L__BB0_54;
	ld.global.u32 	%r229, [%rd12+-8];
	setp.eq.s32 	%p185, %r229, 0;
	min.u32 	%r230, %r229, %r282;
	selp.b32 	%r282, %r282, %r230, %p185;
$L__BB0_54:
	shl.b32 	%r231, %r287, 3;
	and.b32  	%r232, %r78, %r231;
	setp.eq.s32 	%p186, %r232, 0;
	and.pred  	%p187, %p7, %p186;
	and.pred  	%p188, %p187, %p9;
	add.s32 	%r233, %r272, -2;
	setp.gt.s32 	%p189, %r233, -1;
	setp.lt.s32 	%p190, %r233, %r127;
	and.pred  	%p191, %p189, %p190;
	and.pred  	%p192, %p188, %p191;
	not.pred 	%p193, %p192;
	@%p193 bra 	$L__BB0_56;
	ld.global.u32 	%r234, [%rd12+-4];
	setp.eq.s32 	%p194, %r234, 0;
	min.u32 	%r235, %r234, %r282;
	selp.b32 	%r282, %r282, %r235, %p194;
$L__BB0_56:
	shl.b32 	%r236, %r287, 4;
	and.b32  	%r237, %r78, %r236;
	setp.eq.s32 	%p195, %r237, 0;
	and.pred  	%p196, %p7, %p195;
	and.pred  	%p197, %p196, %p10;
	add.s32 	%r238, %r272, -2;
	setp.gt.s32 	%p198, %r238, -1;
	setp.lt.s32 	%p199, %r238, %r127;
	and.pred  	%p200, %p198, %p199;
	and.pred  	%p201, %p197, %p200;
	not.pred 	%p202, %p201;
	@%p202 bra 	$L__BB0_58;
	mul.wide.s32 	%rd50, %r277, 4;
	add.s64 	%rd51, %rd2, %rd50;
	ld.global.u32 	%r239, [%rd51];
	setp.eq.s32 	%p203, %r239, 0;
	min.u32 	%r240, %r239, %r282;
	selp.b32 	%r282, %r282, %r240, %p203;
$L__BB0_58:
	shl.b32 	%r280, %r287, 5;
	add.s32 	%r279, %r279, 1;
	add.s32 	%r278, %r278, %r58;
	add.s32 	%r277, %r277, %r58;
	add.s32 	%r276, %r276, %r58;
	add.s32 	%r275, %r275, %r58;
	add.s32 	%r274, %r274, %r58;
	add.s32 	%r273, %r273, %r58;
	add.s32 	%r272, %r272, 1;
	setp.ne.s32 	%p204, %r279, 0;
	@%p204 bra 	$L__BB0_38;
	setp.ge.u32 	%p205, %r282, %r77;
	@%p205 bra 	$L__BB0_61;
	st.global.u32 	[%rd9+-4], %r282;
	add.s32 	%r271, %r271, 1;
$L__BB0_61:
	setp.gt.s32 	%p206, %r270, %r59;
	@%p206 bra 	$L__BB0_37;
	setp.gt.s32 	%p207, %r69, %r61;
	mov.u32 	%r268, %r69;
	@%p207 bra 	$L__BB0_36;
	setp.gt.s32 	%p208, %r65, %r4;
	mov.u32 	%r266, %r65;
	@%p208 bra 	$L__BB0_35;
$L__BB0_64:
	ld.param.u64 	%rd55, [_Z21double_pass_square_CBPjS_S_iiiiii_param_1];
	cvta.to.global.u64 	%rd52, %rd55;
	div.s32 	%r241, %r126, %r129;
	mad.lo.s32 	%r242, %r241, %r3, %r2;
	div.s32 	%r243, %r125, %r128;
	mad.lo.s32 	%r244, %r242, %r243, %r1;
	mul.wide.s32 	%rd53, %r244, 4;
	add.s64 	%rd54, %rd52, %rd53;
	st.global.u32 	[%rd54], %r271;
	ret;

}


// ===== COMPILED SASS (sm_100) =====

	.target	sm_100

	.elftype	@"ET_EXEC"


//--------------------- .note.nv.tkinfo           --------------------------
	.section	.note.nv.tkinfo,"",@"SHT_NOTE"
	.sectionflags	@"SHF_NOTE_NV_TKINFO"
	.tkinfo
        /*0018*/ 	.word	0x00000002
        /*0030*/ 	.string	""
        /*0030*/ 	.string	"ptxas"
        /*0030*/ 	.string	"Cuda compilation tools, release 13.0, V13.0.88"
        /*0030*/ 	.string	"Build cuda_13.0.r13.0/compiler.36424714_0"
        /*0030*/ 	.string	"-arch sm_100 -m 64 "



//--------------------- .note.nv.cuinfo           --------------------------
	.section	.note.nv.cuinfo,"",@"SHT_NOTE"
	.sectionflags	@"SHF_NOTE_NV_CUINFO"
        /*0018*/ 	.short	0x0002
        /*001a*/ 	.short	0x0064
        /*001c*/ 	.short	0x0082
	.zero		2


//--------------------- .nv.info                  --------------------------
	.section	.nv.info,"",@"SHT_CUDA_INFO"
	.align	4


	//----- nvinfo : EIATTR_REGCOUNT
	.align		4
        /*0000*/ 	.byte	0x04, 0x2f
        /*0002*/ 	.short	(.L_1 - .L_0)
	.align		4
.L_0:
        /*0004*/ 	.word	index@(_Z21double_pass_square_CBPjS_S_iiiiii)
        /*0008*/ 	.word	0x00000028


	//----- nvinfo : EIATTR_FRAME_SIZE
	.align		4
.L_1:
        /*000c*/ 	.byte	0x04, 0x11
        /*000e*/ 	.short	(.L_3 - .L_2)
	.align		4
.L_2:
        /*0010*/ 	.word	index@(_Z21double_pass_square_CBPjS_S_iiiiii)
        /*0014*/ 	.word	0x00000000


	//----- nvinfo : EIATTR_MIN_STACK_SIZE
	.align		4
.L_3:
        /*0018*/ 	.byte	0x04, 0x12
        /*001a*/ 	.short	(.L_5 - .L_4)
	.align		4
.L_4:
        /*001c*/ 	.word	index@(_Z21double_pass_square_CBPjS_S_iiiiii)
        /*0020*/ 	.word	0x00000000
.L_5:


//--------------------- .nv.compat                --------------------------
	.section	.nv.compat,"",@"SHT_CUDA_COMPAT_INFO"
	.align	4
        /*0000*/ 	.byte	0x02, 0x09, 0x00, 0x00, 0x02, 0x02, 0x01, 0x00, 0x02, 0x05, 0x05, 0x00, 0x03, 0x07, 0x01, 0x01
        /*0010*/ 	.byte	0x02, 0x03, 0x00, 0x00, 0x02, 0x06, 0x01, 0x00, 0x04, 0x0b, 0x08, 0x00, 0x09, 0x00, 0x00, 0x00
        /*0020*/ 	.byte	0x00, 0x00, 0x00, 0x00


//--------------------- .nv.info._Z21double_pass_square_CBPjS_S_iiiiii --------------------------
	.section	.nv.info._Z21double_pass_square_CBPjS_S_iiiiii,"",@"SHT_CUDA_INFO"
	.sectionflags	@""
	.align	4


	//----- nvinfo : EIATTR_CUDA_API_VERSION
	.align		4
        /*0000*/ 	.byte	0x04, 0x37
        /*0002*/ 	.short	(.L_7 - .L_6)
.L_6:
        /*0004*/ 	.word	0x00000082


	//----- nvinfo : EIATTR_KPARAM_INFO
	.align		4
.L_7:
        /*0008*/ 	.byte	0x04, 0x17
        /*000a*/ 	.short	(.L_9 - .L_8)
.L_8:
        /*000c*/ 	.word	0x00000000
        /*0010*/ 	.short	0x0008
        /*0012*/ 	.short	0x002c
        /*0014*/ 	.byte	0x00, 0xf0, 0x11, 0x00


	//----- nvinfo : EIATTR_KPARAM_INFO
	.align		4
.L_9:
        /*0018*/ 	.byte	0x04, 0x17
        /*001a*/ 	.short	(.L_11 - .L_10)
.L_10:
        /*001c*/ 	.word	0x00000000
        /*0020*/ 	.short	0x0007
        /*0022*/ 	.short	0x0028
        /*0024*/ 	.byte	0x00, 0xf0, 0x11, 0x00


	//----- nvinfo : EIATTR_KPARAM_INFO
	.align		4
.L_11:
        /*0028*/ 	.byte	0x04, 0x17
        /*002a*/ 	.short	(.L_13 - .L_12)
.L_12:
        /*002c*/ 	.word	0x00000000
        /*0030*/ 	.short	0x0006
        /*0032*/ 	.short	0x0024
        /*0034*/ 	.byte	0x00, 0xf0, 0x11, 0x00


	//----- nvinfo : EIATTR_KPARAM_INFO
	.align		4
.L_13:
        /*0038*/ 	.byte	0x04, 0x17
        /*003a*/ 	.short	(.L_15 - .L_14)
.L_14:
        /*003c*/ 	.word	0x00000000
        /*0040*/ 	.short	0x0005
        /*0042*/ 	.short	0x0020
        /*0044*/ 	.byte	0x00, 0xf0, 0x11, 0x00


	//----- nvinfo : EIATTR_KPARAM_INFO
	.align		4
.L_15:
        /*0048*/ 	.byte	0x04, 0x17
        /*004a*/ 	.short	(.L_17 - .L_16)
.L_16:
        /*004c*/ 	.word	0x00000000
        /*0050*/ 	.short	0x0004
        /*0052*/ 	.short	0x001c
        /*0054*/ 	.byte	0x00, 0xf0, 0x11, 0x00


	//----- nvinfo : EIATTR_KPARAM_INFO
	.align		4
.L_17:
        /*0058*/ 	.byte	0x04, 0x17
        /*005a*/ 	.short	(.L_19 - .L_18)
.L_18:
        /*005c*/ 	.word	0x00000000
        /*0060*/ 	.short	0x0003
        /*0062*/ 	.short	0x0018
        /*0064*/ 	.byte	0x00, 0xf0, 0x11, 0x00


	//----- nvinfo : EIATTR_KPARAM_INFO
	.align		4
.L_19:
        /*0068*/ 	.byte	0x04, 0x17
        /*006a*/ 	.short	(.L_21 - .L_20)
.L_20:
        /*006c*/ 	.word	0x00000000
        /*0070*/ 	.short	0x0002
        /*0072*/ 	.short	0x0010
        /*0074*/ 	.byte	0x00, 0xf5, 0x21, 0x00


	//----- nvinfo : EIATTR_KPARAM_INFO
	.align		4
.L_21:
        /*0078*/ 	.byte	0x04, 0x17
        /*007a*/ 	.short	(.L_23 - .L_22)
.L_22:
        /*007c*/ 	.word	0x00000000
        /*0080*/ 	.short	0x0001
        /*0082*/ 	.short	0x0008
        /*0084*/ 	.byte	0x00, 0xf5, 0x21, 0x00


	//----- nvinfo : EIATTR_KPARAM_INFO
	.align		4
.L_23:
        /*0088*/ 	.byte	0x04, 0x17
        /*008a*/ 	.short	(.L_25 - .L_24)
.L_24:
        /*008c*/ 	.word	0x00000000
        /*0090*/ 	.short	0x0000
        /*0092*/ 	.short	0x0000
        /*0094*/ 	.byte	0x00, 0xf5, 0x21, 0x00


	//----- nvinfo : EIATTR_SPARSE_MMA_MASK
	.align		4
.L_25:
        /*0098*/ 	.byte	0x03, 0x50
        /*009a*/ 	.short	0x0000


	//----- nvinfo : EIATTR_MAXREG_COUNT
	.align		4
        /*009c*/ 	.byte	0x03, 0x1b
        /*009e*/ 	.short	0x00ff


	//----- nvinfo : EIATTR_MERCURY_ISA_VERSION
	.align		4
        /*00a0*/ 	.byte	0x03, 0x5f
        /*00a2*/ 	.short	0x0101


	//----- nvinfo : EIATTR_VRC_CTA_INIT_COUNT
	.align		4
        /*00a4*/ 	.byte	0x02, 0x4a
	.zero		1
	.zero		1


	//----- nvinfo : EIATTR_EXIT_INSTR_OFFSETS
	.align		4
        /*00a8*/ 	.byte	0x04, 0x1c
        /*00aa*/ 	.short	(.L_27 - .L_26)


	//   ....[0]....
.L_26:
        /*00ac*/ 	.word	0x00001d60


	//----- nvinfo : EIATTR_CRS_STACK_SIZE
	.align		4
.L_27:
        /*00b0*/ 	.byte	0x04, 0x1e
        /*00b2*/ 	.short	(.L_29 - .L_28)
.L_28:
        /*00b4*/ 	.word	0x00000000


	//----- nvinfo : EIATTR_CBANK_PARAM_SIZE
	.align		4
.L_29:
        /*00b8*/ 	.byte	0x03, 0x19
        /*00ba*/ 	.short	0x0030


	//----- nvinfo : EIATTR_PARAM_CBANK
	.align		4
        /*00bc*/ 	.byte	0x04, 0x0a
        /*00be*/ 	.short	(.L_31 - .L_30)
	.align		4
.L_30:
        /*00c0*/ 	.word	index@(.nv.constant0._Z21double_pass_square_CBPjS_S_iiiiii)
        /*00c4*/ 	.short	0x0380
        /*00c6*/ 	.short	0x0030


	//----- nvinfo : EIATTR_SW_WAR
	.align		4
.L_31:
        /*00c8*/ 	.byte	0x04, 0x36
        /*00ca*/ 	.short	(.L_33 - .L_32)
.L_32:
        /*00cc*/ 	.word	0x00000008
.L_33:


//--------------------- .nv.callgraph             --------------------------
	.section	.nv.callgraph,"",@"SHT_CUDA_CALLGRAPH"
	.align	4
	.sectionentsize	8
	.align		4
        /*0000*/ 	.word	0x00000000
	.align		4
        /*0004*/ 	.word	0xffffffff
	.align		4
        /*0008*/ 	.word	0x00000000
	.align		4
        /*000c*/ 	.word	0xfffffffe
	.align		4
        /*0010*/ 	.word	0x00000000
	.align		4
        /*0014*/ 	.word	0xfffffffd
	.align		4
        /*0018*/ 	.word	0x00000000
	.align		4
        /*001c*/ 	.word	0xfffffffc


//--------------------- .text._Z21double_pass_square_CBPjS_S_iiiiii --------------------------
	.section	.text._Z21double_pass_square_CBPjS_S_iiiiii,"ax",@progbits
	.align	128
        .global         _Z21double_pass_square_CBPjS_S_iiiiii
        .type           _Z21double_pass_square_CBPjS_S_iiiiii,@function
        .size           _Z21double_pass_square_CBPjS_S_iiiiii,(.L_x_21 - _Z21double_pass_square_CBPjS_S_iiiiii)
        .other          _Z21double_pass_square_CBPjS_S_iiiiii,@"STO_CUDA_ENTRY STV_DEFAULT"
_Z21double_pass_square_CBPjS_S_iiiiii:
.text._Z21double_pass_square_CBPjS_S_iiiiii:
[----:B------:R-:W-:Y:S01]  /*0000*/  LDC R1, c[0x0][0x37c] ;  /* 0x0000df00ff017b82 */ /* 0x000fe20000000800 */
[----:B------:R-:W0:Y:S01]  /*0010*/  S2R R2, SR_TID.Z ;  /* 0x0000000000027919 */ /* 0x000e220000002300 */
[----:B------:R-:W1:Y:S01]  /*0020*/  LDCU UR7, c[0x0][0x3ac] ;  /* 0x00007580ff0777ac */ /* 0x000e620008000800 */
[----:B------:R-:W0:Y:S01]  /*0030*/  S2R R7, SR_CTAID.Z ;  /* 0x0000000000077919 */ /* 0x000e220000002700 */
[----:B------:R-:W2:Y:S01]  /*0040*/  LDCU UR4, c[0x0][0x360] ;  /* 0x00006c00ff0477ac */ /* 0x000ea20008000800 */
[----:B------:R-:W3:Y:S01]  /*0050*/  S2R R5, SR_TID.Y ;  /* 0x0000000000057919 */ /* 0x000ee20000002200 */
[----:B------:R-:W3:Y:S01]  /*0060*/  LDCU UR5, c[0x0][0x364] ;  /* 0x00006c80ff0577ac */ /* 0x000ee20008000800 */
[----:B------:R-:W3:Y:S01]  /*0070*/  S2R R4, SR_CTAID.Y ;  /* 0x0000000000047919 */ /* 0x000ee20000002600 */
[----:B------:R-:W0:Y:S01]  /*0080*/  LDCU UR6, c[0x0][0x368] ;  /* 0x00006d00ff0677ac */ /* 0x000e220008000800 */
[----:B------:R-:W2:Y:S01]  /*0090*/  S2R R3, SR_TID.X ;  /* 0x0000000000037919 */ /* 0x000ea20000002100 */
[----:B------:R-:W4:Y:S01]  /*00a0*/  LDCU.64 UR8, c[0x0][0x358] ;  /* 0x00006b00ff0877ac */ /* 0x000f220008000a00 */
[----:B------:R-:W2:Y:S01]  /*00b0*/  S2R R0, SR_CTAID.X ;  /* 0x0000000000007919 */ /* 0x000ea20000002500 */
[----:B-1----:R-:W-:Y:S01]  /*00c0*/  UISETP.GE.AND UP0, UPT, UR7, 0x1, UPT ;  /* 0x000000010700788c */ /* 0x002fe2000bf06270 */
[----:B0-----:R-:W-:-:S04]  /*00d0*/  IMAD R2, R7, UR6, R2 ;  /* 0x0000000607027c24 */ /* 0x001fc8000f8e0202 */
[----:B------:R-:W-:Y:S02]  /*00e0*/  IMAD R9, R2, UR7, RZ ;  /* 0x0000000702097c24 */ /* 0x000fe4000f8e02ff */
[----:B---3--:R-:W-:Y:S02]  /*00f0*/  IMAD R5, R4, UR5, R5 ;  /* 0x0000000504057c24 */ /* 0x008fe4000f8e0205 */
[----:B------:R-:W-:Y:S02]  /*0100*/  IMAD.MOV.U32 R4, RZ, RZ, RZ ;  /* 0x000000ffff047224 */ /* 0x000fe400078e00ff */
[----:B------:R-:W-:Y:S02]  /*0110*/  VIADD R6, R9, UR7 ;  /* 0x0000000709067c36 */ /* 0x000fe40008000000 */
[----:B--2---:R-:W-:Y:S01]  /*0120*/  IMAD R3, R0, UR4, R3 ;  /* 0x0000000400037c24 */ /* 0x004fe2000f8e0203 */
[----:B----4-:R-:W-:Y:S06]  /*0130*/  BRA.U !UP0, `(.L_x_0) ;  /* 0x0000000908c47547 */ /* 0x010fec000b800000 */
[----:B------:R-:W0:Y:S01]  /*0140*/  LDCU UR5, c[0x0][0x3a8] ;  /* 0x00007500ff0577ac */ /* 0x000e220008000800 */
[----:B------:R-:W0:Y:S02]  /*0150*/  LDCU UR6, c[0x0][0x3a4] ;  /* 0x00007480ff0677ac */ /* 0x000e240008000800 */
[----:B0-----:R-:W-:-:S04]  /*0160*/  UISETP.LT.AND UP0, UPT, UR5, UR6, UPT ;  /* 0x000000060500728c */ /* 0x001fc8000bf01270 */
[----:B------:R-:W-:-:S04]  /*0170*/  USEL UR4, UR5, UR6, UP0 ;  /* 0x0000000605047287 */ /* 0x000fc80008000000 */
[----:B------:R-:W-:-:S09]  /*0180*/  UISETP.GE.AND UP0, UPT, UR4, 0x1, UPT ;  /* 0x000000010400788c */ /* 0x000fd2000bf06270 */
[----:B------:R-:W-:Y:S05]  /*0190*/  BRA.U !UP0, `(.L_x_0) ;  /* 0x0000000908ac7547 */ /* 0x000fea000b800000 */
[----:B------:R-:W-:Y:S01]  /*01a0*/  IMAD R0, R3, UR6, RZ ;  /* 0x0000000603007c24 */ /* 0x000fe2000f8e02ff */
[----:B------:R-:W-:Y:S01]  /*01b0*/  BSSY.RECONVERGENT B0, `(.L_x_0) ;  /* 0x00000a9000007945 */ /* 0x000fe20003800200 */
[----:B------:R-:W-:Y:S01]  /*01c0*/  IMAD R7, R5, UR5, RZ ;  /* 0x0000000505077c24 */ /* 0x000fe2000f8e02ff */
[----:B------:R-:W0:Y:S01]  /*01d0*/  LDCU UR7, c[0x0][0x3a0] ;  /* 0x00007400ff0777ac */ /* 0x000e220008000800 */
[----:B------:R-:W-:Y:S02]  /*01e0*/  IMAD.MOV.U32 R4, RZ, RZ, RZ ;  /* 0x000000ffff047224 */ /* 0x000fe400078e00ff */
[----:B------:R-:W-:Y:S02]  /*01f0*/  VIADD R8, R0, UR6 ;  /* 0x0000000600087c36 */ /* 0x000fe40008000000 */
[----:B------:R-:W-:-:S07]  /*0200*/  VIADD R10, R7, UR5 ;  /* 0x00000005070a7c36 */ /* 0x000fce0008000000 */
.L_x_9:
[----:B------:R-:W-:Y:S01]  /*0210*/  BSSY.RECONVERGENT B1, `(.L_x_1) ;  /* 0x000009f000017945 */ /* 0x000fe20003800200 */
[----:B-1----:R-:W-:-:S07]  /*0220*/  IMAD.MOV.U32 R12, RZ, RZ, R7 ;  /* 0x000000ffff0c7224 */ /* 0x002fce00078e0007 */
.L_x_8:
[----:B-1----:R-:W1:Y:S01]  /*0230*/  LDCU UR4, c[0x0][0x39c] ;  /* 0x00007380ff0477ac */ /* 0x002e620008000800 */
[----:B------:R-:W-:Y:S01]  /*0240*/  BSSY.RECONVERGENT B2, `(.L_x_2) ;  /* 0x0000098000027945 */ /* 0x000fe20003800200 */
[C---:B------:R-:W-:Y:S02]  /*0250*/  VIADD R14, R12.reuse, 0xffffffff ;  /* 0xffffffff0c0e7836 */ /* 0x040fe40000000000 */
[----:B------:R-:W-:Y:S02]  /*0260*/  VIADD R11, R12, 0x1 ;  /* 0x000000010c0b7836 */ /* 0x000fe40000000000 */
[----:B------:R-:W-:Y:S02]  /*0270*/  IMAD.MOV.U32 R13, RZ, RZ, R0 ;  /* 0x000000ffff0d7224 */ /* 0x000fe400078e0000 */
[----:B-1----:R-:W-:-:S07]  /*0280*/  IMAD R26, R9, UR4, R12 ;  /* 0x00000004091a7c24 */ /* 0x002fce000f8e020c */
.L_x_7:
[----:B-1----:R-:W1:Y:S01]  /*0290*/  LDC.64 R16, c[0x0][0x380] ;  /* 0x0000e000ff107b82 */ /* 0x002e620000000a00 */
[----:B------:R-:W2:Y:S07]  /*02a0*/  LDCU.64 UR4, c[0x0][0x398] ;  /* 0x00007300ff0477ac */ /* 0x000eae0008000a00 */
[----:B------:R-:W3:Y:S01]  /*02b0*/  LDC.64 R18, c[0x0][0x390] ;  /* 0x0000e400ff127b82 */ /* 0x000ee20000000a00 */
[----:B--2---:R-:W-:-:S04]  /*02c0*/  IMAD R21, R26, UR4, R13 ;  /* 0x000000041a157c24 */ /* 0x004fc8000f8e020d */
[----:B-1----:R-:W-:-:S05]  /*02d0*/  IMAD.WIDE R16, R21, 0x4, R16 ;  /* 0x0000000415107825 */ /* 0x002fca00078e0210 */
[----:B------:R-:W2:Y:S01]  /*02e0*/  LDG.E R15, desc[UR8][R16.64] ;  /* 0x00000008100f7981 */ /* 0x000ea2000c1e1900 */
[----:B---3--:R-:W-:-:S05]  /*02f0*/  IMAD.WIDE R18, R21, 0x4, R18 ;  /* 0x0000000415127825 */ /* 0x008fca00078e0212 */
[----:B------:R1:W5:Y:S01]  /*0300*/  LDG.E R27, desc[UR8][R18.64] ;  /* 0x00000008121b7981 */ /* 0x000362000c1e1900 */
[C---:B------:R-:W-:Y:S01]  /*0310*/  VIADD R21, R13.reuse, 0x1 ;  /* 0x000000010d157836 */ /* 0x040fe20000000000 */
[----:B------:R-:W-:Y:S01]  /*0320*/  ISETP.GT.AND P3, PT, R12, UR5, PT ;  /* 0x000000050c007c0c */ /* 0x000fe2000bf64270 */
[----:B------:R-:W-:Y:S01]  /*0330*/  IMAD.MOV.U32 R28, RZ, RZ, R13 ;  /* 0x000000ffff1c7224 */ /* 0x000fe200078e000d */
[C---:B------:R-:W-:Y:S01]  /*0340*/  ISETP.GT.AND P0, PT, R13.reuse, UR4, PT ;  /* 0x000000040d007c0c */ /* 0x040fe2000bf04270 */
[----:B------:R-:W-:Y:S01]  /*0350*/  IMAD.MOV.U32 R30, RZ, RZ, 0x1 ;  /* 0x00000001ff1e7424 */ /* 0x000fe200078e00ff */
[----:B------:R-:W-:Y:S01]  /*0360*/  ISETP.GE.AND P1, PT, R13, UR4, PT ;  /* 0x000000040d007c0c */ /* 0x000fe2000bf26270 */
[----:B------:R-:W-:Y:S01]  /*0370*/  IMAD.MOV.U32 R32, RZ, RZ, -0x1 ;  /* 0xffffffffff207424 */ /* 0x000fe200078e00ff */
[C---:B------:R-:W-:Y:S02]  /*0380*/  ISETP.GE.AND P2, PT, R21.reuse, UR4, PT ;  /* 0x0000000415007c0c */ /* 0x040fe4000bf46270 */
[----:B------:R-:W-:-:S02]  /*0390*/  ISETP.GE.AND P4, PT, R21, R8, PT ;  /* 0x000000081500720c */ /* 0x000fc40003f86270 */
[----:B------:R-:W-:Y:S02]  /*03a0*/  ISETP.GT.AND P3, PT, R12, RZ, !P3 ;  /* 0x000000ff0c00720c */ /* 0x000fe40005f64270 */
[C---:B------:R-:W-:Y:S02]  /*03b0*/  ISETP.GT.AND P0, PT, R13.reuse, RZ, !P0 ;  /* 0x000000ff0d00720c */ /* 0x040fe40004704270 */
[C---:B------:R-:W-:Y:S02]  /*03c0*/  ISETP.GT.AND P1, PT, R13.reuse, -0x1, !P1 ;  /* 0xffffffff0d00780c */ /* 0x040fe40004f24270 */
[----:B------:R-:W-:Y:S02]  /*03d0*/  ISETP.GT.AND P2, PT, R13, -0x2, !P2 ;  /* 0xfffffffe0d00780c */ /* 0x000fe40005744270 */
[----:B------:R-:W-:Y:S01]  /*03e0*/  SHF.R.S32.HI R29, RZ, 0x1f, R13 ;  /* 0x0000001fff1d7819 */ /* 0x000fe2000001140d */
[----:B------:R-:W-:Y:S01]  /*03f0*/  IMAD.MOV.U32 R13, RZ, RZ, R21 ;  /* 0x000000ffff0d7224 */ /* 0x000fe200078e0015 */
[----:B------:R-:W-:-:S02]  /*0400*/  P2R R34, PR, RZ, 0x10 ;  /* 0x00000010ff227803 */ /* 0x000fc40000000000 */
[----:B------:R-:W-:Y:S01]  /*0410*/  P2R R33, PR, RZ, 0x8 ;  /* 0x00000008ff217803 */ /* 0x000fe20000000000 */
[----:B-12---:R-:W-:-:S07]  /*0420*/  IMAD.MOV.U32 R31, RZ, RZ, R15 ;  /* 0x000000ffff1f7224 */ /* 0x006fce00078e000f */
.L_x_6:
[----:B------:R-:W1:Y:S01]  /*0430*/  LDC.64 R18, c[0x0][0x398] ;  /* 0x0000e600ff127b82 */ /* 0x000e620000000a00 */
[----:B------:R-:W-:Y:S01]  /*0440*/  IMAD.IADD R36, R32, 0x1, R9 ;  /* 0x0000000120247824 */ /* 0x000fe200078e0209 */
[----:B------:R-:W-:Y:S02]  /*0450*/  ISETP.NE.AND P5, PT, R33, RZ, PT ;  /* 0x000000ff2100720c */ /* 0x000fe40003fa5270 */
[----:B-----5:R-:W-:-:S04]  /*0460*/  LOP3.LUT P4, RZ, R27, R30, RZ, 0xc0, !PT ;  /* 0x0000001e1bff7212 */ /* 0x020fc8000788c0ff */
[----:B------:R-:W2:Y:S01]  /*0470*/  LDC.64 R20, c[0x0][0x380] ;  /* 0x0000e000ff147b82 */ /* 0x000ea20000000a00 */
[----:B------:R-:W-:Y:S01]  /*0480*/  PLOP3.LUT P4, PT, P0, P5, P4, 0x40, 0x0 ;  /* 0x000000000000781c */ /* 0x000fe2000078a840 */
[----:B-1----:R-:W-:-:S04]  /*0490*/  IMAD R35, R36, R19, R14 ;  /* 0x0000001324237224 */ /* 0x002fc800078e020e */
[----:B------:R-:W-:-:S05]  /*04a0*/  IMAD R37, R35, R18, RZ ;  /* 0x0000001223257224 */ /* 0x000fca00078e02ff */
[----:B------:R-:W-:-:S04]  /*04b0*/  IADD3 R23, P3, PT, R37, R28, RZ ;  /* 0x0000001c25177210 */ /* 0x000fc80007f7e0ff */
[----:B------:R-:W-:Y:S02]  /*04c0*/  LEA.HI.X.SX32 R24, R37, R29, 0x1, P3 ;  /* 0x0000001d25187211 */ /* 0x000fe400018f0eff */
[----:B--2---:R-:W-:-:S04]  /*04d0*/  LEA R22, P3, R23, R20, 0x2 ;  /* 0x0000001417167211 */ /* 0x004fc800078610ff */
[----:B------:R-:W-:Y:S02]  /*04e0*/  LEA.HI.X R23, R23, R21, R24, 0x2, P3 ;  /* 0x0000001517177211 */ /* 0x000fe400018f1418 */
[----:B0-----:R-:W-:-:S04]  /*04f0*/  ISETP.GE.AND P3, PT, R36, UR7, PT ;  /* 0x0000000724007c0c */ /* 0x001fc8000bf66270 */
[----:B------:R-:W-:-:S04]  /*0500*/  ISETP.GT.AND P3, PT, R36, -0x1, !P3 ;  /* 0xffffffff2400780c */ /* 0x000fc80005f64270 */
[----:B------:R-:W-:-:S13]  /*0510*/  PLOP3.LUT P4, PT, P4, P3, PT, 0x80, 0x8 ;  /* 0x000000000008781c */ /* 0x000fda0002787070 */
[----:B------:R-:W2:Y:S02]  /*0520*/  @P4 LDG.E R24, desc[UR8][R22.64+-0x4] ;  /* 0xfffffc0816184981 */ /* 0x000ea4000c1e1900 */
[----:B--2---:R-:W-:-:S13]  /*0530*/  ISETP.NE.AND P5, PT, R24, RZ, P4 ;  /* 0x000000ff1800720c */ /* 0x004fda00027a5270 */
[----:B------:R-:W-:Y:S01]  /*0540*/  @P5 VIMNMX.U32 R31, PT, PT, R31, R24, PT ;  /* 0x000000181f1f5248 */ /* 0x000fe20003fe0000 */
[----:B------:R-:W-:Y:S01]  /*0550*/  IMAD.SHL.U32 R24, R30, 0x2, RZ ;  /* 0x000000021e187824 */ /* 0x000fe200078e00ff */
[----:B------:R-:W-:-:S04]  /*0560*/  ISETP.GT.AND P5, PT, R12, R19, PT ;  /* 0x000000130c00720c */ /* 0x000fc80003fa4270 */
[----:B------:R-:W-:Y:S02]  /*0570*/  ISETP.GT.AND P5, PT, R12, RZ, !P5 ;  /* 0x000000ff0c00720c */ /* 0x000fe40006fa4270 */
[----:B------:R-:W-:-:S04]  /*0580*/  LOP3.LUT P4, RZ, R27, R24, RZ, 0xc0, !PT ;  /* 0x000000181bff7212 */ /* 0x000fc8000788c0ff */
[----:B------:R-:W-:-:S04]  /*0590*/  PLOP3.LUT P4, PT, P1, P5, P4, 0x40, 0x0 ;  /* 0x000000000000781c */ /* 0x000fc80000f8a840 */
[----:B------:R-:W-:-:S13]  /*05a0*/  PLOP3.LUT P4, PT, P4, P3, PT, 0x80, 0x8 ;  /* 0x000000000008781c */ /* 0x000fda0002787070 */
[----:B------:R-:W0:Y:S01]  /*05b0*/  @P4 LDC.64 R24, c[0x0][0x380] ;  /* 0x0000e000ff184b82 */ /* 0x000e220000000a00 */
[----:B------:R-:W-:-:S04]  /*05c0*/  @P4 IMAD.IADD R37, R37, 0x1, R28 ;  /* 0x0000000125254824 */ /* 0x000fc800078e021c */
[----:B0-----:R-:W-:-:S06]  /*05d0*/  @P4 IMAD.WIDE R24, R37, 0x4, R24 ;  /* 0x0000000425184825 */ /* 0x001fcc00078e0218 */
[----:B------:R-:W2:Y:S01]  /*05e0*/  @P4 LDG.E R24, desc[UR8][R24.64] ;  /* 0x0000000818184981 */ /* 0x000ea2000c1e1900 */
[----:B------:R-:W-:Y:S01]  /*05f0*/  IMAD.SHL.U32 R37, R30, 0x4, RZ ;  /* 0x000000041e257824 */ /* 0x000fe200078e00ff */
[----:B--2---:R-:W-:-:S13]  /*0600*/  ISETP.NE.AND P6, PT, R24, RZ, P4 ;  /* 0x000000ff1800720c */ /* 0x004fda00027c5270 */
[----:B------:R-:W-:Y:S02]  /*0610*/  @P6 VIMNMX.U32 R31, PT, PT, R31, R24, PT ;  /* 0x000000181f1f6248 */ /* 0x000fe40003fe0000 */
[----:B------:R-:W-:-:S04]  /*0620*/  LOP3.LUT P6, RZ, R27, R37, RZ, 0xc0, !PT ;  /* 0x000000251bff7212 */ /* 0x000fc800078cc0ff */
[----:B------:R-:W-:-:S04]  /*0630*/  PLOP3.LUT P6, PT, P5, P6, P2, 0x20, 0x0 ;  /* 0x000000000000781c */ /* 0x000fc80002fcc420 */
[----:B------:R-:W-:-:S13]  /*0640*/  PLOP3.LUT P6, PT, P6, P3, PT, 0x80, 0x8 ;  /* 0x000000000008781c */ /* 0x000fda00037c7070 */
[----:B------:R-:W2:Y:S01]  /*0650*/  @P6 LDG.E R22, desc[UR8][R22.64+0x4] ;  /* 0x0000040816166981 */ /* 0x000ea2000c1e1900 */
[----:B------:R-:W-:-:S04]  /*0660*/  IMAD R37, R36, R19, R12 ;  /* 0x0000001324257224 */ /* 0x000fc800078e020c */
[----:B------:R-:W-:Y:S01]  /*0670*/  IMAD R37, R37, R18, RZ ;  /* 0x0000001225257224 */ /* 0x000fe200078e02ff */
[----:B--2---:R-:W-:-:S13]  /*0680*/  ISETP.NE.AND P4, PT, R22, RZ, P6 ;  /* 0x000000ff1600720c */ /* 0x004fda0003785270 */
[----:B------:R-:W-:Y:S01]  /*0690*/  @P4 VIMNMX.U32 R31, PT, PT, R31, R22, PT ;  /* 0x000000161f1f4248 */ /* 0x000fe20003fe0000 */
[----:B------:R-:W-:Y:S01]  /*06a0*/  IMAD.SHL.U32 R22, R30, 0x8, RZ ;  /* 0x000000081e167824 */ /* 0x000fe200078e00ff */
[----:B------:R-:W-:-:S04]  /*06b0*/  IADD3 R25, P4, PT, R37, R28, RZ ;  /* 0x0000001c25197210 */ /* 0x000fc80007f9e0ff */
[----:B------:R-:W-:Y:S02]  /*06c0*/  LEA.HI.X.SX32 R36, R37, R29, 0x1, P4 ;  /* 0x0000001d25247211 */ /* 0x000fe400020f0eff */
[----:B------:R-:W-:Y:S02]  /*06d0*/  LEA R24, P4, R25, R20, 0x2 ;  /* 0x0000001419187211 */ /* 0x000fe400078810ff */
[----:B------:R-:W-:Y:S02]  /*06e0*/  LOP3.LUT P5, RZ, R27, R22, RZ, 0xc0, !PT ;  /* 0x000000161bff7212 */ /* 0x000fe400078ac0ff */
[----:B------:R-:W-:Y:S02]  /*06f0*/  LEA.HI.X R25, R25, R21, R36, 0x2, P4 ;  /* 0x0000001519197211 */ /* 0x000fe400020f1424 */
[----:B------:R-:W-:-:S04]  /*0700*/  ISETP.GE.AND P4, PT, R12, R19, PT ;  /* 0x000000130c00720c */ /* 0x000fc80003f86270 */
[----:B------:R-:W-:-:S04]  /*0710*/  ISETP.GT.AND P4, PT, R12, -0x1, !P4 ;  /* 0xffffffff0c00780c */ /* 0x000fc80006784270 */
[----:B------:R-:W-:-:S04]  /*0720*/  PLOP3.LUT P5, PT, P0, P4, P5, 0x40, 0x0 ;  /* 0x000000000000781c */ /* 0x000fc800007a8850 */
[----:B------:R-:W-:-:S13]  /*0730*/  PLOP3.LUT P5, PT, P5, P3, PT, 0x80, 0x8 ;  /* 0x000000000008781c */ /* 0x000fda0002fa7070 */
[----:B------:R-:W2:Y:S01]  /*0740*/  @P5 LDG.E R22, desc[UR8][R24.64+-0x4] ;  /* 0xfffffc0818165981 */ /* 0x000ea2000c1e1900 */
[----:B------:R-:W-:Y:S01]  /*0750*/  BSSY.RECONVERGENT B3, `(.L_x_3) ;  /* 0x0000012000037945 */ /* 0x000fe20003800200 */
[----:B--2---:R-:W-:Y:S02]  /*0760*/  ISETP.NE.AND P6, PT, R22, RZ, P5 ;  /* 0x000000ff1600720c */ /* 0x004fe40002fc5270 */
[----:B------:R-:W-:-:S11]  /*0770*/  ISETP.NE.AND P5, PT, R32, RZ, PT ;  /* 0x000000ff2000720c */ /* 0x000fd60003fa5270 */
[----:B------:R-:W-:Y:S02]  /*0780*/  @P6 VIMNMX.U32 R31, PT, PT, R31, R22, PT ;  /* 0x000000161f1f6248 */ /* 0x000fe40003fe0000 */
[----:B------:R-:W-:Y:S05]  /*0790*/  @!P5 BRA `(.L_x_4) ;  /* 0x000000000030d947 */ /* 0x000fea0003800000 */
[----:B------:R-:W-:-:S05]  /*07a0*/  IMAD.SHL.U32 R30, R30, 0x10, RZ ;  /* 0x000000101e1e7824 */ /* 0x000fca00078e00ff */
[----:B------:R-:W-:-:S04]  /*07b0*/  LOP3.LUT P5, RZ, R27, R30, RZ, 0xc0, !PT ;  /* 0x0000001e1bff7212 */ /* 0x000fc800078ac0ff */
[----:B------:R-:W-:-:S04]  /*07c0*/  PLOP3.LUT P5, PT, P1, P4, P5, 0x40, 0x0 ;  /* 0x000000000000781c */ /* 0x000fc80000fa8850 */
[----:B------:R-:W-:-:S13]  /*07d0*/  PLOP3.LUT P5, PT, P5, P3, PT, 0x80, 0x8 ;  /* 0x000000000008781c */ /* 0x000fda0002fa7070 */
[----:B------:R-:W-:Y:S05]  /*07e0*/  @!P5 BRA `(.L_x_5) ;  /* 0x000000000020d947 */ /* 0x000fea0003800000 */
[----:B------:R-:W0:Y:S01]  /*07f0*/  LDC.64 R22, c[0x0][0x380] ;  /* 0x0000e000ff167b82 */ /* 0x000e220000000a00 */
[----:B------:R-:W-:-:S04]  /*0800*/  IMAD.IADD R37, R37, 0x1, R28 ;  /* 0x0000000125257824 */ /* 0x000fc800078e021c */
[----:B0-----:R-:W-:-:S06]  /*0810*/  IMAD.WIDE R22, R37, 0x4, R22 ;  /* 0x0000000425167825 */ /* 0x001fcc00078e0216 */
[----:B------:R-:W2:Y:S02]  /*0820*/  LDG.E R22, desc[UR8][R22.64] ;  /* 0x0000000816167981 */ /* 0x000ea4000c1e1900 */
[----:B--2---:R-:W-:-:S13]  /*0830*/  ISETP.NE.AND P5, PT, R22, RZ, PT ;  /* 0x000000ff1600720c */ /* 0x004fda0003fa5270 */
[----:B------:R-:W-:Y:S01]  /*0840*/  @P5 VIMNMX.U32 R31, PT, PT, R31, R22, PT ;  /* 0x000000161f1f5248 */ /* 0x000fe20003fe0000 */
[----:B------:R-:W-:Y:S06]  /*0850*/  BRA `(.L_x_5) ;  /* 0x0000000000047947 */ /* 0x000fec0003800000 */
.L_x_4:
[----:B------:R-:W-:-:S07]  /*0860*/  IMAD.SHL.U32 R30, R30, 0x20, RZ ;  /* 0x000000201e1e7824 */ /* 0x000fce00078e00ff */
.L_x_5:
[----:B------:R-:W-:Y:S05]  /*0870*/  BSYNC.RECONVERGENT B3 ;  /* 0x0000000000037941 */ /* 0x000fea0003800200 */
.L_x_3:
[----:B------:R-:W-:Y:S02]  /*0880*/  IMAD.SHL.U32 R22, R30, 0x2, RZ ;  /* 0x000000021e167824 */ /* 0x000fe400078e00ff */
[----:B------:R-:W-:-:S03]  /*0890*/  VIADD R23, R35, 0x2 ;  /* 0x0000000223177836 */ /* 0x000fc60000000000 */
[----:B------:R-:W-:Y:S01]  /*08a0*/  LOP3.LUT P5, RZ, R27, R22, RZ, 0xc0, !PT ;  /* 0x000000161bff7212 */ /* 0x000fe200078ac0ff */
[----:B------:R-:W-:-:S03]  /*08b0*/  IMAD R23, R23, R18, RZ ;  /* 0x0000001217177224 */ /* 0x000fc600078e02ff */
[----:B------:R-:W-:Y:S02]  /*08c0*/  PLOP3.LUT P4, PT, P4, P5, P2, 0x20, 0x0 ;  /* 0x000000000000781c */ /* 0x000fe4000278a420 */
[C---:B------:R-:W-:Y:S02]  /*08d0*/  IADD3 R18, P5, PT, R23.reuse, R28, RZ ;  /* 0x0000001c17127210 */ /* 0x040fe40007fbe0ff */
[----:B------:R-:W-:Y:S02]  /*08e0*/  PLOP3.LUT P4, PT, P4, P3, PT, 0x80, 0x8 ;  /* 0x000000000008781c */ /* 0x000fe40002787070 */
[----:B------:R-:W-:Y:S02]  /*08f0*/  LEA.HI.X.SX32 R22, R23, R29, 0x1, P5 ;  /* 0x0000001d17167211 */ /* 0x000fe400028f0eff */
[----:B------:R-:W-:-:S04]  /*0900*/  LEA R20, P5, R18, R20, 0x2 ;  /* 0x0000001412147211 */ /* 0x000fc800078a10ff */
[----:B------:R-:W-:-:S05]  /*0910*/  LEA.HI.X R21, R18, R21, R22, 0x2, P5 ;  /* 0x0000001512157211 */ /* 0x000fca00028f1416 */
[----:B------:R-:W2:Y:S01]  /*0920*/  @P4 LDG.E R24, desc[UR8][R24.64+0x4] ;  /* 0x0000040818184981 */ /* 0x000ea2000c1e1900 */
[C---:B------:R-:W-:Y:S02]  /*0930*/  IMAD.SHL.U32 R18, R30.reuse, 0x4, RZ ;  /* 0x000000041e127824 */ /* 0x040fe400078e00ff */
[C---:B------:R-:W-:Y:S02]  /*0940*/  IMAD.SHL.U32 R22, R30.reuse, 0x8, RZ ;  /* 0x000000081e167824 */ /* 0x040fe400078e00ff */
[----:B------:R-:W-:Y:S01]  /*0950*/  IMAD.SHL.U32 R36, R30, 0x10, RZ ;  /* 0x000000101e247824 */ /* 0x000fe200078e00ff */
[----:B------:R-:W-:Y:S02]  /*0960*/  LOP3.LUT P6, RZ, R27, R18, RZ, 0xc0, !PT ;  /* 0x000000121bff7212 */ /* 0x000fe400078cc0ff */
[----:B--2---:R-:W-:-:S13]  /*0970*/  ISETP.NE.AND P5, PT, R24, RZ, P4 ;  /* 0x000000ff1800720c */ /* 0x004fda00027a5270 */
[----:B------:R-:W-:Y:S02]  /*0980*/  @P5 VIMNMX.U32 R31, PT, PT, R31, R24, PT ;  /* 0x000000181f1f5248 */ /* 0x000fe40003fe0000 */
[----:B------:R-:W-:-:S04]  /*0990*/  ISETP.GE.AND P5, PT, R11, R19, PT ;  /* 0x000000130b00720c */ /* 0x000fc80003fa6270 */
[----:B------:R-:W-:-:S04]  /*09a0*/  ISETP.GT.AND P5, PT, R12, -0x2, !P5 ;  /* 0xfffffffe0c00780c */ /* 0x000fc80006fa4270 */
[----:B------:R-:W-:-:S04]  /*09b0*/  PLOP3.LUT P6, PT, P5, P6, P0, 0x20, 0x0 ;  /* 0x000000000000781c */ /* 0x000fc80002fcc400 */
[----:B------:R-:W-:Y:S02]  /*09c0*/  P2R R18, PR, RZ, 0x40 ;  /* 0x00000040ff127803 */ /* 0x000fe40000000000 */
[----:B------:R-:W-:-:S04]  /*09d0*/  LOP3.LUT P6, RZ, R27, R22, RZ, 0xc0, !PT ;  /* 0x000000161bff7212 */ /* 0x000fc800078cc0ff */
[----:B------:R-:W-:-:S04]  /*09e0*/  PLOP3.LUT P6, PT, P5, P6, P1, 0x20, 0x0 ;  /* 0x000000000000781c */ /* 0x000fc80002fcc410 */
[----:B------:R-:W-:Y:S02]  /*09f0*/  P2R R19, PR, RZ, 0x40 ;  /* 0x00000040ff137803 */ /* 0x000fe40000000000 */
[----:B------:R-:W-:-:S04]  /*0a00*/  LOP3.LUT P6, RZ, R27, R36, RZ, 0xc0, !PT ;  /* 0x000000241bff7212 */ /* 0x000fc800078cc0ff */
[----:B------:R-:W-:Y:S02]  /*0a10*/  PLOP3.LUT P6, PT, P5, P6, P2, 0x20, 0x0 ;  /* 0x000000000000781c */ /* 0x000fe40002fcc420 */
[----:B------:R-:W-:-:S04]  /*0a20*/  ISETP.NE.AND P5, PT, R18, RZ, PT ;  /* 0x000000ff1200720c */ /* 0x000fc80003fa5270 */
[----:B------:R-:W-:-:S13]  /*0a30*/  PLOP3.LUT P4, PT, P5, P3, PT, 0x80, 0x8 ;  /* 0x000000000008781c */ /* 0x000fda0002f87070 */
[----:B------:R-:W2:Y:S01]  /*0a40*/  @P4 LDG.E R18, desc[UR8][R20.64+-0x4] ;  /* 0xfffffc0814124981 */ /* 0x000ea2000c1e1900 */
[----:B------:R-:W-:-:S13]  /*0a50*/  PLOP3.LUT P6, PT, P6, P3, PT, 0x80, 0x8 ;  /* 0x000000000008781c */ /* 0x000fda00037c7070 */
[----:B------:R-:W3:Y:S01]  /*0a60*/  @P6 LDG.E R20, desc[UR8][R20.64+0x4] ;  /* 0x0000040814146981 */ /* 0x000ee2000c1e1900 */
[----:B--2---:R-:W-:-:S13]  /*0a70*/  ISETP.NE.AND P5, PT, R18, RZ, P4 ;  /* 0x000000ff1200720c */ /* 0x004fda00027a5270 */
[----:B------:R-:W-:Y:S02]  /*0a80*/  @P5 VIMNMX.U32 R31, PT, PT, R31, R18, PT ;  /* 0x000000121f1f5248 */ /* 0x000fe40003fe0000 */
[----:B------:R-:W-:-:S04]  /*0a90*/  ISETP.NE.AND P5, PT, R19, RZ, PT ;  /* 0x000000ff1300720c */ /* 0x000fc80003fa5270 */
[----:B------:R-:W-:-:S13]  /*0aa0*/  PLOP3.LUT P5, PT, P5, P3, PT, 0x80, 0x8 ;  /* 0x000000000008781c */ /* 0x000fda0002fa7070 */
[----:B------:R-:W0:Y:S01]  /*0ab0*/  @P5 LDC.64 R18, c[0x0][0x380] ;  /* 0x0000e000ff125b82 */ /* 0x000e220000000a00 */
[----:B------:R-:W-:-:S04]  /*0ac0*/  @P5 IMAD.IADD R23, R23, 0x1, R28 ;  /* 0x0000000117175824 */ /* 0x000fc800078e021c */
[----:B0-----:R-:W-:-:S06]  /*0ad0*/  @P5 IMAD.WIDE R18, R23, 0x4, R18 ;  /* 0x0000000417125825 */ /* 0x001fcc00078e0212 */
[----:B------:R-:W2:Y:S01]  /*0ae0*/  @P5 LDG.E R18, desc[UR8][R18.64] ;  /* 0x0000000812125981 */ /* 0x000ea2000c1e1900 */
[----:B------:R-:W-:Y:S02]  /*0af0*/  VIADD R32, R32, 0x1 ;  /* 0x0000000120207836 */ /* 0x000fe40000000000 */
[----:B------:R-:W-:Y:S01]  /*0b00*/  IMAD.SHL.U32 R30, R30, 0x20, RZ ;  /* 0x000000201e1e7824 */ /* 0x000fe200078e00ff */
[----:B--2---:R-:W-:-:S13]  /*0b10*/  ISETP.NE.AND P3, PT, R18, RZ, P5 ;  /* 0x000000ff1200720c */ /* 0x004fda0002f65270 */
[----:B------:R-:W-:Y:S02]  /*0b20*/  @P3 VIMNMX.U32 R31, PT, PT, R31, R18, PT ;  /* 0x000000121f1f3248 */ /* 0x000fe40003fe0000 */
[----:B---3--:R-:W-:-:S13]  /*0b30*/  ISETP.NE.AND P3, PT, R20, RZ, P6 ;  /* 0x000000ff1400720c */ /* 0x008fda0003765270 */
[----:B------:R-:W-:Y:S02]  /*0b40*/  @P3 VIMNMX.U32 R31, PT, PT, R31, R20, PT ;  /* 0x000000141f1f3248 */ /* 0x000fe40003fe0000 */
[----:B------:R-:W-:-:S13]  /*0b50*/  ISETP.NE.AND P3, PT, R32, 0x2, PT ;  /* 0x000000022000780c */ /* 0x000fda0003f65270 */
[----:B------:R-:W-:Y:S05]  /*0b60*/  @P3 BRA `(.L_x_6) ;  /* 0xfffffff800303947 */ /* 0x000fea000383ffff */
[----:B------:R-:W-:Y:S02]  /*0b70*/  ISETP.GE.U32.AND P0, PT, R31, R15, PT ;  /* 0x0000000f1f00720c */ /* 0x000fe40003f06070 */
[----:B------:R-:W-:-:S11]  /*0b80*/  ISETP.NE.AND P4, PT, R34, RZ, PT ;  /* 0x000000ff2200720c */ /* 0x000fd60003f85270 */
[----:B------:R1:W-:Y:S01]  /*0b90*/  @!P0 STG.E desc[UR8][R16.64], R31 ;  /* 0x0000001f10008986 */ /* 0x0003e2000c101908 */
[----:B------:R-:W-:Y:S01]  /*0ba0*/  @!P0 VIADD R4, R4, 0x1 ;  /* 0x0000000104048836 */ /* 0x000fe20000000000 */
[----:B------:R-:W-:Y:S06]  /*0bb0*/  @!P4 BRA `(.L_x_7) ;  /* 0xfffffff400b4c947 */ /* 0x000fec000383ffff */
[----:B------:R-:W-:Y:S05]  /*0bc0*/  BSYNC.RECONVERGENT B2 ;  /* 0x0000000000027941 */ /* 0x000fea0003800200 */
.L_x_2:
[----:B------:R-:W-:Y:S01]  /*0bd0*/  ISETP.GE.AND P0, PT, R11, R10, PT ;  /* 0x0000000a0b00720c */ /* 0x000fe20003f06270 */
[----:B------:R-:W-:-:S12]  /*0be0*/  IMAD.MOV.U32 R12, RZ, RZ, R11 ;  /* 0x000000ffff0c7224 */ /* 0x000fd800078e000b */
[----:B------:R-:W-:Y:S05]  /*0bf0*/  @!P0 BRA `(.L_x_8) ;  /* 0xfffffff4008c8947 */ /* 0x000fea000383ffff */
[----:B------:R-:W-:Y:S05]  /*0c00*/  BSYNC.RECONVERGENT B1 ;  /* 0x0000000000017941 */ /* 0x000fea0003800200 */
.L_x_1:
[----:B------:R-:W-:-:S05]  /*0c10*/  VIADD R9, R9, 0x1 ;  /* 0x0000000109097836 */ /* 0x000fca0000000000 */
[----:B------:R-:W-:-:S13]  /*0c20*/  ISETP.GE.AND P0, PT, R9, R6, PT ;  /* 0x000000060900720c */ /* 0x000fda0003f06270 */
[----:B------:R-:W-:Y:S05]  /*0c30*/  @!P0 BRA `(.L_x_9) ;  /* 0xfffffff400748947 */ /* 0x000fea000383ffff */
[----:B------:R-:W-:Y:S05]  /*0c40*/  BSYNC.RECONVERGENT B0 ;  /* 0x0000000000007941 */ /* 0x000fea0003800200 */
.L_x_0:
[----:B------:R-:W0:Y:S01]  /*0c50*/  LDCU UR6, c[0x0][0x3a4] ;  /* 0x00007480ff0677ac */ /* 0x000e220008000800 */
[----:B------:R-:W0:Y:S01]  /*0c60*/  LDCU.64 UR4, c[0x0][0x3a8] ;  /* 0x00007500ff0477ac */ /* 0x000e220008000a00 */
[----:B------:R-:W2:Y:S01]  /*0c70*/  LDCU UR10, c[0x0][0x3a0] ;  /* 0x00007400ff0a77ac */ /* 0x000ea20008000800 */
[----:B0-----:R-:W-:-:S04]  /*0c80*/  UISETP.LT.AND UP0, UPT, UR4, UR6, UPT ;  /* 0x000000060400728c */ /* 0x001fc8000bf01270 */
[----:B------:R-:W-:-:S04]  /*0c90*/  USEL UR4, UR4, UR6, UP0 ;  /* 0x0000000604047287 */ /* 0x000fc80008000000 */
[----:B------:R-:W-:-:S04]  /*0ca0*/  UISETP.GE.AND UP0, UPT, UR4, 0x1, UPT ;  /* 0x000000010400788c */ /* 0x000fc8000bf06270 */
[----:B------:R-:W-:-:S09]  /*0cb0*/  UISETP.LT.OR UP0, UPT, UR5, 0x1, !UP0 ;  /* 0x000000010500788c */ /* 0x000fd2000c701670 */
[----:B--2---:R-:W-:Y:S05]  /*0cc0*/  BRA.U UP0, `(.L_x_10) ;  /* 0x0000000d00407547 */ /* 0x004fea000b800000 */
[----:B------:R-:W-:Y:S01]  /*0cd0*/  BSSY.RECONVERGENT B0, `(.L_x_10) ;  /* 0x00000cf000007945 */ /* 0x000fe20003800200 */
.L_x_19:
[----:B------:R-:W0:Y:S01]  /*0ce0*/  LDCU UR4, c[0x0][0x3ac] ;  /* 0x00007580ff0477ac */ /* 0x000e220008000800 */
[----:B------:R-:W2:Y:S01]  /*0cf0*/  LDC R8, c[0x0][0x3a8] ;  /* 0x0000ea00ff087b82 */ /* 0x000ea20000000800 */
[----:B------:R-:W-:Y:S01]  /*0d00*/  IMAD.MOV.U32 R7, RZ, RZ, R6 ;  /* 0x000000ffff077224 */ /* 0x000fe200078e0006 */
[----:B------:R-:W-:Y:S01]  /*0d10*/  BSSY.RECONVERGENT B1, `(.L_x_11) ;  /* 0x00000c8000017945 */ /* 0x000fe20003800200 */
[----:B------:R-:W-:Y:S02]  /*0d20*/  VIADD R6, R6, 0xffffffff ;  /* 0xffffffff06067836 */ /* 0x000fe40000000000 */
[----:B0-----:R-:W-:-:S05]  /*0d30*/  IMAD R9, R2, UR4, RZ ;  /* 0x0000000402097c24 */ /* 0x001fca000f8e02ff */
[----:B------:R-:W-:Y:S01]  /*0d40*/  ISETP.GT.AND P0, PT, R6, R9, PT ;  /* 0x000000090600720c */ /* 0x000fe20003f04270 */
[----:B--2---:R-:W-:-:S03]  /*0d50*/  IMAD R8, R5, R8, R8 ;  /* 0x0000000805087224 */ /* 0x004fc600078e0208 */
[----:B------:R-:W-:-:S09]  /*0d60*/  P2R R33, PR, RZ, 0x1 ;  /* 0x00000001ff217803 */ /* 0x000fd20000000000 */
.L_x_18:
[----:B------:R-:W0:Y:S01]  /*0d70*/  LDCU.64 UR4, c[0x0][0x398] ;  /* 0x00007300ff0477ac */ /* 0x000e220008000a00 */
[C---:B------:R-:W-:Y:S01]  /*0d80*/  VIADD R0, R8.reuse, 0xfffffffe ;  /* 0xfffffffe08007836 */ /* 0x040fe20000000000 */
[----:B------:R-:W-:Y:S01]  /*0d90*/  BSSY.RECONVERGENT B2, `(.L_x_12) ;  /* 0x00000bd000027945 */ /* 0x000fe20003800200 */
[C---:B------:R-:W-:Y:S01]  /*0da0*/  VIADD R9, R7.reuse, 0xfffffffe ;  /* 0xfffffffe07097836 */ /* 0x040fe20000000000 */
[----:B------:R-:W2:Y:S01]  /*0db0*/  LDCU UR7, c[0x0][0x3a8] ;  /* 0x00007500ff0777ac */ /* 0x000ea20008000800 */
[----:B------:R-:W-:Y:S01]  /*0dc0*/  VIADD R11, R7, 0xffffffff ;  /* 0xffffffff070b7836 */ /* 0x000fe20000000000 */
[----:B------:R-:W3:Y:S01]  /*0dd0*/  LDCU UR6, c[0x0][0x3a4] ;  /* 0x00007480ff0677ac */ /* 0x000ee20008000800 */
[----:B0-----:R-:W-:Y:S01]  /*0de0*/  ISETP.GT.AND P0, PT, R8, UR5, PT ;  /* 0x0000000508007c0c */ /* 0x001fe2000bf04270 */
[----:B------:R-:W-:Y:S01]  /*0df0*/  IMAD R10, R9, UR5, R8 ;  /* 0x00000005090a7c24 */ /* 0x000fe2000f8e0208 */
[----:B------:R-:W-:Y:S01]  /*0e00*/  ISETP.GE.AND P1, PT, R0, UR5, PT ;  /* 0x0000000500007c0c */ /* 0x000fe2000bf26270 */
[C---:B------:R-:W-:Y:S01]  /*0e10*/  VIADD R0, R8.reuse, 0xffffffff ;  /* 0xffffffff08007836 */ /* 0x040fe20000000000 */
[C---:B------:R-:W-:Y:S01]  /*0e20*/  ISETP.GE.AND P2, PT, R8.reuse, UR5, PT ;  /* 0x0000000508007c0c */ /* 0x040fe2000bf46270 */
[----:B--2---:R-:W-:Y:S01]  /*0e30*/  IMAD R13, R5, UR7, RZ ;  /* 0x00000007050d7c24 */ /* 0x004fe2000f8e02ff */
[C---:B------:R-:W-:Y:S01]  /*0e40*/  ISETP.GT.AND P3, PT, R8.reuse, RZ, !P0 ;  /* 0x000000ff0800720c */ /* 0x040fe20004764270 */
[----:B------:R-:W-:Y:S01]  /*0e50*/  IMAD R9, R11, UR5, R0 ;  /* 0x000000050b097c24 */ /* 0x000fe2000f8e0200 */
[----:B------:R-:W-:Y:S01]  /*0e60*/  ISETP.GT.AND P0, PT, R8, -0x1, !P2 ;  /* 0xffffffff0800780c */ /* 0x000fe20005704270 */
[----:B------:R-:W-:Y:S01]  /*0e70*/  VIADD R11, R10, 0xffffffff ;  /* 0xffffffff0a0b7836 */ /* 0x000fe20000000000 */
[----:B------:R-:W-:Y:S01]  /*0e80*/  ISETP.GT.AND P2, PT, R8, 0x1, !P1 ;  /* 0x000000010800780c */ /* 0x000fe20004f44270 */
[----:B------:R-:W-:Y:S01]  /*0e90*/  VIADD R12, R10, 0xfffffffe ;  /* 0xfffffffe0a0c7836 */ /* 0x000fe20000000000 */
[----:B------:R-:W-:Y:S01]  /*0ea0*/  ISETP.GT.AND P1, PT, R0, R13, PT ;  /* 0x0000000d0000720c */ /* 0x000fe20003f24270 */
[----:B---3--:R-:W-:Y:S01]  /*0eb0*/  IMAD R13, R3, UR6, RZ ;  /* 0x00000006030d7c24 */ /* 0x008fe2000f8e02ff */
[----:B------:R-:W-:Y:S01]  /*0ec0*/  P2R R30, PR, RZ, 0x8 ;  /* 0x00000008ff1e7803 */ /* 0x000fe20000000000 */
[----:B------:R-:W-:Y:S01]  /*0ed0*/  IMAD R9, R9, UR4, RZ ;  /* 0x0000000409097c24 */ /* 0x000fe2000f8e02ff */
[----:B------:R-:W-:Y:S01]  /*0ee0*/  P2R R28, PR, RZ, 0x4 ;  /* 0x00000004ff1c7803 */ /* 0x000fe20000000000 */
[----:B------:R-:W-:Y:S01]  /*0ef0*/  IMAD R10, R10, UR4, RZ ;  /* 0x000000040a0a7c24 */ /* 0x000fe2000f8e02ff */
[----:B------:R-:W-:Y:S01]  /*0f00*/  P2R R32, PR, RZ, 0x2 ;  /* 0x00000002ff207803 */ /* 0x000fe20000000000 */
[----:B------:R-:W-:-:S02]  /*0f10*/  IMAD R11, R11, UR4, RZ ;  /* 0x000000040b0b7c24 */ /* 0x000fc4000f8e02ff */
[----:B------:R-:W-:Y:S02]  /*0f20*/  IMAD R12, R12, UR4, RZ ;  /* 0x000000040c0c7c24 */ /* 0x000fe4000f8e02ff */
[----:B------:R-:W-:Y:S02]  /*0f30*/  VIADD R13, R13, UR6 ;  /* 0x000000060d0d7c36 */ /* 0x000fe40008000000 */
[----:B------:R-:W-:-:S07]  /*0f40*/  IMAD.MOV.U32 R8, RZ, RZ, R0 ;  /* 0x000000ffff087224 */ /* 0x000fce00078e0000 */
.L_x_17:
[----:B------:R-:W0:Y:S01]  /*0f50*/  LDCU.64 UR6, c[0x0][0x380] ;  /* 0x00007000ff0677ac */ /* 0x000e220008000a00 */
[----:B------:R-:W-:Y:S02]  /*0f60*/  SHF.R.S32.HI R15, RZ, 0x1f, R9 ;  /* 0x0000001fff0f7819 */ /* 0x000fe40000011409 */
[----:B------:R-:W-:Y:S01]  /*0f70*/  SHF.R.S32.HI R14, RZ, 0x1f, R13 ;  /* 0x0000001fff0e7819 */ /* 0x000fe2000001140d */
[----:B------:R-:W2:Y:S01]  /*0f80*/  LDCU.64 UR4, c[0x0][0x390] ;  /* 0x00007200ff0477ac */ /* 0x000ea20008000a00 */
[----:B------:R-:W-:-:S05]  /*0f90*/  IADD3 R0, P1, PT, R9, R13, RZ ;  /* 0x0000000d09007210 */ /* 0x000fca0007f3e0ff */
[----:B------:R-:W-:Y:S02]  /*0fa0*/  IMAD.X R15, R15, 0x1, R14, P1 ;  /* 0x000000010f0f7824 */ /* 0x000fe400008e060e */
[----:B------:R-:W-:-:S03]  /*0fb0*/  IMAD.SHL.U32 R18, R0, 0x4, RZ ;  /* 0x0000000400127824 */ /* 0x000fc600078e00ff */
[----:B------:R-:W-:Y:S02]  /*0fc0*/  SHF.L.U64.HI R0, R0, 0x2, R15 ;  /* 0x0000000200007819 */ /* 0x000fe4000001020f */
[----:B0-----:R-:W-:-:S04]  /*0fd0*/  IADD3 R20, P1, PT, R18, UR6, RZ ;  /* 0x0000000612147c10 */ /* 0x001fc8000ff3e0ff */
[----:B------:R-:W-:Y:S02]  /*0fe0*/  IADD3.X R21, PT, PT, R0, UR7, RZ, P1, !PT ;  /* 0x0000000700157c10 */ /* 0x000fe40008ffe4ff */
[----:B--2---:R-:W-:Y:S01]  /*0ff0*/  IADD3 R18, P1, PT, R18, UR4, RZ ;  /* 0x0000000412127c10 */ /* 0x004fe2000ff3e0ff */
[----:B------:R-:W0:Y:S02]  /*1000*/  LDCU UR4, c[0x0][0x398] ;  /* 0x00007300ff0477ac */ /* 0x000e240008000800 */
[----:B------:R-:W2:Y:S01]  /*1010*/  LDG.E R15, desc[UR8][R20.64+-0x4] ;  /* 0xfffffc08140f7981 */ /* 0x000ea2000c1e1900 */
[----:B------:R-:W-:-:S05]  /*1020*/  IADD3.X R19, PT, PT, R0, UR5, RZ, P1, !PT ;  /* 0x0000000500137c10 */ /* 0x000fca0008ffe4ff */
[----:B-1----:R1:W5:Y:S01]  /*1030*/  LDG.E R16, desc[UR8][R18.64+-0x4] ;  /* 0xfffffc0812107981 */ /* 0x002362000c1e1900 */
[----:B------:R-:W-:Y:S02]  /*1040*/  VIADD R0, R13, 0xfffffffe ;  /* 0xfffffffe0d007836 */ /* 0x000fe40000000000 */
[--C-:B------:R-:W-:Y:S02]  /*1050*/  IMAD.MOV.U32 R22, RZ, RZ, R13.reuse ;  /* 0x000000ffff167224 */ /* 0x100fe400078e000d */
[--C-:B------:R-:W-:Y:S02]  /*1060*/  IMAD.IADD R17, R12, 0x1, R13.reuse ;  /* 0x000000010c117824 */ /* 0x100fe400078e020d */
[--C-:B------:R-:W-:Y:S02]  /*1070*/  IMAD.IADD R23, R10, 0x1, R13.reuse ;  /* 0x000000010a177824 */ /* 0x100fe400078e020d */
[----:B------:R-:W-:Y:S01]  /*1080*/  IMAD.IADD R24, R11, 0x1, R13 ;  /* 0x000000010b187824 */ /* 0x000fe200078e020d */
[----:B0-----:R-:W-:Y:S01]  /*1090*/  ISETP.GE.AND P1, PT, R0, UR4, PT ;  /* 0x0000000400007c0c */ /* 0x001fe2000bf26270 */
[C---:B------:R-:W-:Y:S01]  /*10a0*/  VIADD R0, R13.reuse, 0xffffffff ;  /* 0xffffffff0d007836 */ /* 0x040fe20000000000 */
[C---:B------:R-:W-:Y:S01]  /*10b0*/  ISETP.GT.AND P2, PT, R13.reuse, UR4, PT ;  /* 0x000000040d007c0c */ /* 0x040fe2000bf44270 */
[----:B------:R-:W-:Y:S01]  /*10c0*/  IMAD.MOV.U32 R35, RZ, RZ, 0x1 ;  /* 0x00000001ff237424 */ /* 0x000fe200078e00ff */
[C---:B------:R-:W-:Y:S01]  /*10d0*/  ISETP.GE.AND P3, PT, R13.reuse, UR4, PT ;  /* 0x000000040d007c0c */ /* 0x040fe2000bf66270 */
[----:B------:R-:W-:Y:S01]  /*10e0*/  IMAD.MOV.U32 R25, RZ, RZ, -0x3 ;  /* 0xfffffffdff197424 */ /* 0x000fe200078e00ff */
[C---:B------:R-:W-:Y:S01]  /*10f0*/  ISETP.GT.AND P1, PT, R13.reuse, 0x1, !P1 ;  /* 0x000000010d00780c */ /* 0x040fe20004f24270 */
[----:B------:R-:W-:Y:S01]  /*1100*/  IMAD.MOV.U32 R26, RZ, RZ, R7 ;  /* 0x000000ffff1a7224 */ /* 0x000fe200078e0007 */
[C---:B------:R-:W-:Y:S01]  /*1110*/  ISETP.GT.AND P2, PT, R13.reuse, RZ, !P2 ;  /* 0x000000ff0d00720c */ /* 0x040fe20005744270 */
[----:B------:R-:W-:Y:S01]  /*1120*/  IMAD.MOV.U32 R27, RZ, RZ, R12 ;  /* 0x000000ffff1b7224 */ /* 0x000fe200078e000c */
[----:B------:R-:W-:Y:S01]  /*1130*/  ISETP.GT.AND P3, PT, R13, -0x1, !P3 ;  /* 0xffffffff0d00780c */ /* 0x000fe20005f64270 */
[----:B------:R-:W-:-:S02]  /*1140*/  IMAD.MOV.U32 R13, RZ, RZ, R0 ;  /* 0x000000ffff0d7224 */ /* 0x000fc400078e0000 */
[----:B------:R-:W-:Y:S02]  /*1150*/  IMAD.MOV.U32 R29, RZ, RZ, R11 ;  /* 0x000000ffff1d7224 */ /* 0x000fe400078e000b */
[----:B------:R-:W-:Y:S02]  /*1160*/  IMAD.MOV.U32 R31, RZ, RZ, R10 ;  /* 0x000000ffff1f7224 */ /* 0x000fe400078e000a */
[----:B-12---:R-:W-:-:S07]  /*1170*/  IMAD.MOV.U32 R0, RZ, RZ, R15 ;  /* 0x000000ffff007224 */ /* 0x006fce00078e000f */
.L_x_16:
[----:B------:R-:W0:Y:S01]  /*1180*/  LDC.64 R18, c[0x0][0x380] ;  /* 0x0000e000ff127b82 */ /* 0x000e220000000a00 */
[C---:B------:R-:W-:Y:S02]  /*1190*/  IADD3 R21, P4, PT, R27.reuse, R22, RZ ;  /* 0x000000161b157210 */ /* 0x040fe40007f9e0ff */
[----:B------:R-:W-:Y:S02]  /*11a0*/  P2R R37, PR, RZ, 0x1 ;  /* 0x00000001ff257803 */ /* 0x000fe40000000000 */
[----:B------:R-:W-:Y:S02]  /*11b0*/  LEA.HI.X.SX32 R34, R27, R14, 0x1, P4 ;  /* 0x0000000e1b227211 */ /* 0x000fe400020f0eff */
[----:B------:R-:W-:Y:S02]  /*11c0*/  ISETP.NE.AND P0, PT, R28, RZ, PT ;  /* 0x000000ff1c00720c */ /* 0x000fe40003f05270 */
[----:B0-----:R-:W-:-:S04]  /*11d0*/  LEA R20, P4, R21, R18, 0x2 ;  /* 0x0000001215147211 */ /* 0x001fc800078810ff */
[----:B------:R-:W-:Y:S01]  /*11e0*/  LEA.HI.X R21, R21, R19, R34, 0x2, P4 ;  /* 0x0000001315157211 */ /* 0x000fe200020f1422 */
[----:B------:R-:W-:Y:S01]  /*11f0*/  VIADD R34, R26, 0xfffffffe ;  /* 0xfffffffe1a227836 */ /* 0x000fe20000000000 */
[----:B-----5:R-:W-:-:S04]  /*1200*/  LOP3.LUT P4, RZ, R16, R35, RZ, 0xc0, !PT ;  /* 0x0000002310ff7212 */ /* 0x020fc8000788c0ff */
[C---:B------:R-:W-:Y:S02]  /*1210*/  ISETP.GE.AND P6, PT, R34.reuse, UR10, PT ;  /* 0x0000000a22007c0c */ /* 0x040fe4000bfc6270 */
[----:B------:R-:W-:Y:S02]  /*1220*/  PLOP3.LUT P4, PT, P0, P4, P1, 0x20, 0x0 ;  /* 0x000000000000781c */ /* 0x000fe40000788410 */
[----:B------:R-:W-:-:S04]  /*1230*/  ISETP.GT.AND P6, PT, R34, -0x1, !P6 ;  /* 0xffffffff2200780c */ /* 0x000fc800077c4270 */
[----:B------:R-:W-:-:S13]  /*1240*/  PLOP3.LUT P4, PT, P4, P6, PT, 0x80, 0x8 ;  /* 0x000000000008781c */ /* 0x000fda000278d070 */
[----:B------:R-:W2:Y:S02]  /*1250*/  @P4 LDG.E R34, desc[UR8][R20.64+-0x8] ;  /* 0xfffff80814224981 */ /* 0x000ea4000c1e1900 */
[----:B--2---:R-:W-:-:S13]  /*1260*/  ISETP.NE.AND P5, PT, R34, RZ, P4 ;  /* 0x000000ff2200720c */ /* 0x004fda00027a5270 */
[----:B------:R-:W-:Y:S01]  /*1270*/  @P5 VIMNMX.U32 R0, PT, PT, R0, R34, PT ;  /* 0x0000002200005248 */ /* 0x000fe20003fe0000 */
[----:B------:R-:W-:-:S05]  /*1280*/  IMAD.SHL.U32 R34, R35, 0x2, RZ ;  /* 0x0000000223227824 */ /* 0x000fca00078e00ff */
[----:B------:R-:W-:-:S04]  /*1290*/  LOP3.LUT P4, RZ, R16, R34, RZ, 0xc0, !PT ;  /* 0x0000002210ff7212 */ /* 0x000fc8000788c0ff */
[----:B------:R-:W-:-:S04]  /*12a0*/  PLOP3.LUT P4, PT, P0, P4, P2, 0x20, 0x0 ;  /* 0x000000000000781c */ /* 0x000fc80000788420 */
[----:B------:R-:W-:-:S13]  /*12b0*/  PLOP3.LUT P4, PT, P4, P6, PT, 0x80, 0x8 ;  /* 0x000000000008781c */ /* 0x000fda000278d070 */
[----:B------:R0:W2:Y:S02]  /*12c0*/  @P4 LDG.E R34, desc[UR8][R20.64+-0x4] ;  /* 0xfffffc0814224981 */ /* 0x0000a4000c1e1900 */
[----:B0-----:R-:W-:Y:S01]  /*12d0*/  IMAD.SHL.U32 R21, R35, 0x4, RZ ;  /* 0x0000000423157824 */ /* 0x001fe200078e00ff */
[----:B--2---:R-:W-:-:S04]  /*12e0*/  ISETP.NE.AND P5, PT, R34, RZ, P4 ;  /* 0x000000ff2200720c */ /* 0x004fc800027a5270 */
[----:B------:R-:W-:-:S04]  /*12f0*/  LOP3.LUT P4, RZ, R16, R21, RZ, 0xc0, !PT ;  /* 0x0000001510ff7212 */ /* 0x000fc8000788c0ff */
[----:B------:R-:W-:Y:S02]  /*1300*/  PLOP3.LUT P4, PT, P0, P4, P3, 0x20, 0x0 ;  /* 0x000000000000781c */ /* 0x000fe40000788430 */
[----:B------:R-:W-:Y:S02]  /*1310*/  ISETP.NE.AND P0, PT, R37, RZ, PT ;  /* 0x000000ff2500720c */ /* 0x000fe40003f05270 */
[----:B------:R-:W-:Y:S02]  /*1320*/  PLOP3.LUT P4, PT, P4, P6, PT, 0x80, 0x8 ;  /* 0x000000000008781c */ /* 0x000fe4000278d070 */
[----:B------:R-:W-:Y:S02]  /*1330*/  @P5 VIMNMX.U32 R0, PT, PT, R0, R34, PT ;  /* 0x0000002200005248 */ /* 0x000fe40003fe0000 */
[----:B------:R-:W-:-:S04]  /*1340*/  IADD3 R34, P5, PT, R29, R22, RZ ;  /* 0x000000161d227210 */ /* 0x000fc80007fbe0ff */
[----:B------:R-:W-:-:S05]  /*1350*/  LEA.HI.X.SX32 R36, R29, R14, 0x1, P5 ;  /* 0x0000000e1d247211 */ /* 0x000fca00028f0eff */
[----:B------:R-:W0:Y:S02]  /*1360*/  @P4 LDC.64 R20, c[0x0][0x380] ;  /* 0x0000e000ff144b82 */ /* 0x000e240000000a00 */
[----:B0-----:R-:W-:-:S06]  /*1370*/  @P4 IMAD.WIDE R20, R17, 0x4, R20 ;  /* 0x0000000411144825 */ /* 0x001fcc00078e0214 */
[----:B------:R-:W2:Y:S01]  /*1380*/  @P4 LDG.E R21, desc[UR8][R20.64] ;  /* 0x0000000814154981 */ /* 0x000ea2000c1e1900 */
[----:B------:R-:W-:Y:S01]  /*1390*/  IMAD.SHL.U32 R37, R35, 0x8, RZ ;  /* 0x0000000823257824 */ /* 0x000fe200078e00ff */
[----:B--2---:R-:W-:-:S04]  /*13a0*/  ISETP.NE.AND P5, PT, R21, RZ, P4 ;  /* 0x000000ff1500720c */ /* 0x004fc800027a5270 */
[----:B------:R-:W-:-:S09]  /*13b0*/  LOP3.LUT P4, RZ, R16, R37, RZ, 0xc0, !PT ;  /* 0x0000002510ff7212 */ /* 0x000fd2000788c0ff */
[----:B------:R-:W-:Y:S02]  /*13c0*/  @P5 VIMNMX.U32 R0, PT, PT, R0, R21, PT ;  /* 0x0000001500005248 */ /* 0x000fe40003fe0000 */
[----:B------:R-:W-:-:S04]  /*13d0*/  LEA R20, P5, R34, R18, 0x2 ;  /* 0x0000001222147211 */ /* 0x000fc800078a10ff */
[----:B------:R-:W-:Y:S02]  /*13e0*/  LEA.HI.X R21, R34, R19, R36, 0x2, P5 ;  /* 0x0000001322157211 */ /* 0x000fe400028f1424 */
[----:B------:R-:W-:-:S04]  /*13f0*/  ISETP.NE.AND P5, PT, R30, RZ, PT ;  /* 0x000000ff1e00720c */ /* 0x000fc80003fa5270 */
[----:B------:R-:W-:-:S04]  /*1400*/  PLOP3.LUT P4, PT, P5, P4, P1, 0x20, 0x0 ;  /* 0x000000000000781c */ /* 0x000fc80002f88410 */
[----:B------:R-:W-:-:S13]  /*1410*/  PLOP3.LUT P4, PT, P4, P6, PT, 0x80, 0x8 ;  /* 0x000000000008781c */ /* 0x000fda000278d070 */
[----:B------:R-:W2:Y:S01]  /*1420*/  @P4 LDG.E R37, desc[UR8][R20.64+-0x8] ;  /* 0xfffff80814254981 */ /* 0x000ea2000c1e1900 */
[----:B------:R-:W-:Y:S01]  /*1430*/  BSSY.RECONVERGENT B3, `(.L_x_13) ;  /* 0x0000010000037945 */ /* 0x000fe20003800200 */
[----:B--2---:R-:W-:Y:S02]  /*1440*/  ISETP.NE.AND P5, PT, R37, RZ, P4 ;  /* 0x000000ff2500720c */ /* 0x004fe400027a5270 */
[----:B------:R-:W-:-:S11]  /*1450*/  ISETP.NE.AND P4, PT, R25, -0x2, PT ;  /* 0xfffffffe1900780c */ /* 0x000fd60003f85270 */
[----:B------:R-:W-:Y:S02]  /*1460*/  @P5 VIMNMX.U32 R0, PT, PT, R0, R37, PT ;  /* 0x0000002500005248 */ /* 0x000fe40003fe0000 */
[----:B------:R-:W-:Y:S01]  /*1470*/  ISETP.NE.AND P5, PT, R30, RZ, PT ;  /* 0x000000ff1e00720c */ /* 0x000fe20003fa5270 */
[----:B------:R-:W-:-:S12]  /*1480*/  @!P4 BRA `(.L_x_14) ;  /* 0x000000000024c947 */ /* 0x000fd80003800000 */
[----:B------:R-:W-:-:S05]  /*1490*/  IMAD.SHL.U32 R35, R35, 0x10, RZ ;  /* 0x0000001023237824 */ /* 0x000fca00078e00ff */
[----:B------:R-:W-:-:S04]  /*14a0*/  LOP3.LUT P4, RZ, R16, R35, RZ, 0xc0, !PT ;  /* 0x0000002310ff7212 */ /* 0x000fc8000788c0ff */
[----:B------:R-:W-:-:S04]  /*14b0*/  PLOP3.LUT P4, PT, P2, P5, P4, 0x40, 0x0 ;  /* 0x000000000000781c */ /* 0x000fc8000178a840 */
[----:B------:R-:W-:-:S13]  /*14c0*/  PLOP3.LUT P4, PT, P4, P6, PT, 0x80, 0x8 ;  /* 0x000000000008781c */ /* 0x000fda000278d070 */
[----:B------:R-:W-:Y:S05]  /*14d0*/  @!P4 BRA `(.L_x_15) ;  /* 0x000000000014c947 */ /* 0x000fea0003800000 */
[----:B------:R-:W2:Y:S02]  /*14e0*/  LDG.E R21, desc[UR8][R20.64+-0x4] ;  /* 0xfffffc0814157981 */ /* 0x000ea4000c1e1900 */
[----:B--2---:R-:W-:-:S13]  /*14f0*/  ISETP.NE.AND P4, PT, R21, RZ, PT ;  /* 0x000000ff1500720c */ /* 0x004fda0003f85270 */
[----:B------:R-:W-:Y:S01]  /*1500*/  @P4 VIMNMX.U32 R0, PT, PT, R0, R21, PT ;  /* 0x0000001500004248 */ /* 0x000fe20003fe0000 */
[----:B------:R-:W-:Y:S06]  /*1510*/  BRA `(.L_x_15) ;  /* 0x0000000000047947 */ /* 0x000fec0003800000 */
.L_x_14:
[----:B------:R-:W-:-:S07]  /*1520*/  IMAD.SHL.U32 R35, R35, 0x20, RZ ;  /* 0x0000002023237824 */ /* 0x000fce00078e00ff */
.L_x_15:
[----:B------:R-:W-:Y:S05]  /*1530*/  BSYNC.RECONVERGENT B3 ;  /* 0x0000000000037941 */ /* 0x000fea0003800200 */
.L_x_13:
[----:B------:R-:W-:Y:S01]  /*1540*/  IADD3 R34, P4, PT, R31, R22, RZ ;  /* 0x000000161f227210 */ /* 0x000fe20007f9e0ff */
[----:B------:R-:W-:-:S03]  /*1550*/  IMAD.SHL.U32 R21, R35, 0x2, RZ ;  /* 0x0000000223157824 */ /* 0x000fc600078e00ff */
[----:B------:R-:W-:Y:S02]  /*1560*/  LEA.HI.X.SX32 R36, R31, R14, 0x1, P4 ;  /* 0x0000000e1f247211 */ /* 0x000fe400020f0eff */
[----:B------:R-:W-:-:S04]  /*1570*/  LOP3.LUT P4, RZ, R16, R21, RZ, 0xc0, !PT ;  /* 0x0000001510ff7212 */ /* 0x000fc8000788c0ff */
[----:B------:R-:W-:-:S04]  /*1580*/  PLOP3.LUT P4, PT, P3, P5, P4, 0x40, 0x0 ;  /* 0x000000000000781c */ /* 0x000fc80001f8a840 */
[----:B------:R-:W-:-:S13]  /*1590*/  PLOP3.LUT P4, PT, P4, P6, PT, 0x80, 0x8 ;  /* 0x000000000008781c */ /* 0x000fda000278d070 */
[----:B------:R-:W0:Y:S02]  /*15a0*/  @P4 LDC.64 R20, c[0x0][0x380] ;  /* 0x0000e000ff144b82 */ /* 0x000e240000000a00 */
[----:B0-----:R-:W-:-:S06]  /*15b0*/  @P4 IMAD.WIDE R20, R24, 0x4, R20 ;  /* 0x0000000418144825 */ /* 0x001fcc00078e0214 */
[----:B------:R-:W2:Y:S02]  /*15c0*/  @P4 LDG.E R21, desc[UR8][R20.64] ;  /* 0x0000000814154981 */ /* 0x000ea4000c1e1900 */
[----:B--2---:R-:W-:-:S13]  /*15d0*/  ISETP.NE.AND P5, PT, R21, RZ, P4 ;  /* 0x000000ff1500720c */ /* 0x004fda00027a5270 */
[----:B------:R-:W-:Y:S02]  /*15e0*/  @P5 VIMNMX.U32 R0, PT, PT, R0, R21, PT ;  /* 0x0000001500005248 */ /* 0x000fe40003fe0000 */
[C---:B------:R-:W-:Y:S02]  /*15f0*/  LEA R20, P5, R34.reuse, R18, 0x2 ;  /* 0x0000001222147211 */ /* 0x040fe400078a10ff */
[----:B------:R-:W-:Y:S02]  /*1600*/  P2R R18, PR, RZ, 0x2 ;  /* 0x00000002ff127803 */ /* 0x000fe40000000000 */
[----:B------:R-:W-:Y:S01]  /*1610*/  LEA.HI.X R21, R34, R19, R36, 0x2, P5 ;  /* 0x0000001322157211 */ /* 0x000fe200028f1424 */
[----:B------:R-:W-:-:S05]  /*1620*/  IMAD.SHL.U32 R19, R35, 0x4, RZ ;  /* 0x0000000423137824 */ /* 0x000fca00078e00ff */
[----:B------:R-:W-:-:S04]  /*1630*/  LOP3.LUT P4, RZ, R16, R19, RZ, 0xc0, !PT ;  /* 0x0000001310ff7212 */ /* 0x000fc8000788c0ff */
[----:B------:R-:W-:-:S04]  /*1640*/  PLOP3.LUT P4, PT, P0, P4, P1, 0x20, 0x0 ;  /* 0x000000000000781c */ /* 0x000fc80000788410 */
[----:B------:R-:W-:-:S13]  /*1650*/  PLOP3.LUT P4, PT, P4, P6, PT, 0x80, 0x8 ;  /* 0x000000000008781c */ /* 0x000fda000278d070 */
[----:B------:R-:W2:Y:S02]  /*1660*/  @P4 LDG.E R19, desc[UR8][R20.64+-0x8] ;  /* 0xfffff80814134981 */ /* 0x000ea4000c1e1900 */
[----:B--2---:R-:W-:-:S13]  /*1670*/  ISETP.NE.AND P5, PT, R19, RZ, P4 ;  /* 0x000000ff1300720c */ /* 0x004fda00027a5270 */
[----:B------:R-:W-:Y:S01]  /*1680*/  @P5 VIMNMX.U32 R0, PT, PT, R0, R19, PT ;  /* 0x0000001300005248 */ /* 0x000fe20003fe0000 */
[----:B------:R-:W-:-:S05]  /*1690*/  IMAD.SHL.U32 R19, R35, 0x8, RZ ;  /* 0x0000000823137824 */ /* 0x000fca00078e00ff */
[----:B------:R-:W-:Y:S01]  /*16a0*/  LOP3.LUT P5, RZ, R16, R19, RZ, 0xc0, !PT ;  /* 0x0000001310ff7212 */ /* 0x000fe200078ac0ff */
[----:B------:R-:W-:-:S03]  /*16b0*/  IMAD.SHL.U32 R19, R35, 0x10, RZ ;  /* 0x0000001023137824 */ /* 0x000fc600078e00ff */
[----:B------:R-:W-:Y:S02]  /*16c0*/  PLOP3.LUT P5, PT, P2, P0, P5, 0x40, 0x0 ;  /* 0x000000000000781c */ /* 0x000fe400017a0850 */
[----:B------:R-:W-:Y:S02]  /*16d0*/  LOP3.LUT P1, RZ, R16, R19, RZ, 0xc0, !PT ;  /* 0x0000001310ff7212 */ /* 0x000fe4000782c0ff */
[----:B------:R-:W-:Y:S02]  /*16e0*/  PLOP3.LUT P5, PT, P5, P6, PT, 0x80, 0x8 ;  /* 0x000000000008781c */ /* 0x000fe40002fad070 */
[----:B------:R-:W-:-:S04]  /*16f0*/  PLOP3.LUT P1, PT, P3, P0, P1, 0x40, 0x0 ;  /* 0x000000000000781c */ /* 0x000fc80001f20810 */
[----:B------:R-:W-:Y:S02]  /*1700*/  PLOP3.LUT P6, PT, P1, P6, PT, 0x80, 0x8 ;  /* 0x000000000008781c */ /* 0x000fe40000fcd070 */
[----:B------:R-:W-:-:S05]  /*1710*/  ISETP.NE.AND P1, PT, R18, RZ, PT ;  /* 0x000000ff1200720c */ /* 0x000fca0003f25270 */
[----:B------:R-:W2:Y:S06]  /*1720*/  @P5 LDG.E R21, desc[UR8][R20.64+-0x4] ;  /* 0xfffffc0814155981 */ /* 0x000eac000c1e1900 */
[----:B------:R-:W0:Y:S02]  /*1730*/  @P6 LDC.64 R18, c[0x0][0x380] ;  /* 0x0000e000ff126b82 */ /* 0x000e240000000a00 */
[----:B0-----:R-:W-:-:S06]  /*1740*/  @P6 IMAD.WIDE R36, R23, 0x4, R18 ;  /* 0x0000000417246825 */ /* 0x001fcc00078e0212 */
[----:B------:R-:W0:Y:S01]  /*1750*/  LDC.64 R18, c[0x0][0x398] ;  /* 0x0000e600ff127b82 */ /* 0x000e220000000a00 */
[----:B------:R-:W3:Y:S01]  /*1760*/  @P6 LDG.E R37, desc[UR8][R36.64] ;  /* 0x0000000824256981 */ /* 0x000ee2000c1e1900 */
[----:B------:R-:W-:Y:S02]  /*1770*/  VIADD R25, R25, 0x1 ;  /* 0x0000000119197836 */ /* 0x000fe40000000000 */
[----:B------:R-:W-:Y:S02]  /*1780*/  VIADD R26, R26, 0x1 ;  /* 0x000000011a1a7836 */ /* 0x000fe40000000000 */
[----:B------:R-:W-:Y:S02]  /*1790*/  IMAD.SHL.U32 R35, R35, 0x20, RZ ;  /* 0x0000002023237824 */ /* 0x000fe400078e00ff */
[CC--:B0-----:R-:W-:Y:S02]  /*17a0*/  IMAD R29, R19.reuse, R18.reuse, R29 ;  /* 0x00000012131d7224 */ /* 0x0c1fe400078e021d */
[----:B------:R-:W-:-:S02]  /*17b0*/  IMAD R27, R19, R18, R27 ;  /* 0x00000012131b7224 */ /* 0x000fc400078e021b */
[CC--:B------:R-:W-:Y:S02]  /*17c0*/  IMAD R17, R19.reuse, R18.reuse, R17 ;  /* 0x0000001213117224 */ /* 0x0c0fe400078e0211 */
[CC--:B------:R-:W-:Y:S02]  /*17d0*/  IMAD R31, R19.reuse, R18.reuse, R31 ;  /* 0x00000012131f7224 */ /* 0x0c0fe400078e021f */
[CC--:B------:R-:W-:Y:S02]  /*17e0*/  IMAD R23, R19.reuse, R18.reuse, R23 ;  /* 0x0000001213177224 */ /* 0x0c0fe400078e0217 */
[----:B------:R-:W-:Y:S01]  /*17f0*/  IMAD R24, R19, R18, R24 ;  /* 0x0000001213187224 */ /* 0x000fe200078e0218 */
[----:B--2---:R-:W-:-:S13]  /*1800*/  ISETP.NE.AND P4, PT, R21, RZ, P5 ;  /* 0x000000ff1500720c */ /* 0x004fda0002f85270 */
[----:B------:R-:W-:Y:S02]  /*1810*/  @P4 VIMNMX.U32 R0, PT, PT, R0, R21, PT ;  /* 0x0000001500004248 */ /* 0x000fe40003fe0000 */
[----:B---3--:R-:W-:-:S13]  /*1820*/  ISETP.NE.AND P4, PT, R37, RZ, P6 ;  /* 0x000000ff2500720c */ /* 0x008fda0003785270 */
[----:B------:R-:W-:Y:S02]  /*1830*/  @P4 VIMNMX.U32 R0, PT, PT, R0, R37, PT ;  /* 0x0000002500004248 */ /* 0x000fe40003fe0000 */
[----:B------:R-:W-:-:S13]  /*1840*/  ISETP.NE.AND P4, PT, R25, RZ, PT ;  /* 0x000000ff1900720c */ /* 0x000fda0003f85270 */
[----:B------:R-:W-:Y:S05]  /*1850*/  @P4 BRA `(.L_x_16) ;  /* 0xfffffff800484947 */ /* 0x000fea000383ffff */
[----:B------:R-:W0:Y:S01]  /*1860*/  LDCU.64 UR4, c[0x0][0x380] ;  /* 0x00007000ff0477ac */ /* 0x000e220008000a00 */
[----:B------:R-:W-:Y:S02]  /*1870*/  SHF.R.S32.HI R17, RZ, 0x1f, R22 ;  /* 0x0000001fff117819 */ /* 0x000fe40000011416 */
[----:B------:R-:W-:Y:S01]  /*1880*/  IADD3 R16, P1, PT, R9, R22, RZ ;  /* 0x0000001609107210 */ /* 0x000fe20007f3e0ff */
[----:B------:R-:W1:Y:S01]  /*1890*/  LDCU UR6, c[0x0][0x3a4] ;  /* 0x00007480ff0677ac */ /* 0x000e620008000800 */
[----:B------:R-:W-:-:S05]  /*18a0*/  SHF.R.S32.HI R14, RZ, 0x1f, R9 ;  /* 0x0000001fff0e7819 */ /* 0x000fca0000011409 */
[----:B------:R-:W-:Y:S01]  /*18b0*/  IMAD.X R17, R14, 0x1, R17, P1 ;  /* 0x000000010e117824 */ /* 0x000fe200008e0611 */
[----:B------:R-:W-:Y:S01]  /*18c0*/  ISETP.GE.U32.AND P1, PT, R0, R15, PT ;  /* 0x0000000f0000720c */ /* 0x000fe20003f26070 */
[----:B------:R-:W-:-:S03]  /*18d0*/  IMAD.SHL.U32 R14, R16, 0x4, RZ ;  /* 0x00000004100e7824 */ /* 0x000fc600078e00ff */
[----:B------:R-:W-:Y:S02]  /*18e0*/  SHF.L.U64.HI R17, R16, 0x2, R17 ;  /* 0x0000000210117819 */ /* 0x000fe40000010211 */
[----:B0-----:R-:W-:-:S04]  /*18f0*/  IADD3 R14, P2, PT, R14, UR4, RZ ;  /* 0x000000040e0e7c10 */ /* 0x001fc8000ff5e0ff */
[----:B------:R-:W-:Y:S01]  /*1900*/  IADD3.X R15, PT, PT, R17, UR5, RZ, P2, !PT ;  /* 0x00000005110f7c10 */ /* 0x000fe200097fe4ff */
[----:B-1----:R-:W-:Y:S02]  /*1910*/  IMAD R16, R3, UR6, RZ ;  /* 0x0000000603107c24 */ /* 0x002fe4000f8e02ff */
[----:B------:R-:W-:Y:S02]  /*1920*/  @!P1 VIADD R4, R4, 0x1 ;  /* 0x0000000104049836 */ /* 0x000fe40000000000 */
[----:B------:R0:W-:Y:S01]  /*1930*/  @!P1 STG.E desc[UR8][R14.64+-0x4], R0 ;  /* 0xfffffc000e009986 */ /* 0x0001e2000c101908 */
[----:B------:R-:W-:-:S13]  /*1940*/  ISETP.GT.AND P2, PT, R13, R16, PT ;  /* 0x000000100d00720c */ /* 0x000fda0003f44270 */
[----:B0-----:R-:W-:Y:S05]  /*1950*/  @P2 BRA `(.L_x_17) ;  /* 0xfffffff4007c2947 */ /* 0x001fea000383ffff */
[----:B------:R-:W-:Y:S05]  /*1960*/  BSYNC.RECONVERGENT B2 ;  /* 0x0000000000027941 */ /* 0x000fea0003800200 */
.L_x_12:
[----:B------:R-:W-:-:S13]  /*1970*/  ISETP.NE.AND P5, PT, R32, RZ, PT ;  /* 0x000000ff2000720c */ /* 0x000fda0003fa5270 */
[----:B------:R-:W-:Y:S05]  /*1980*/  @P5 BRA `(.L_x_18) ;  /* 0xfffffff000f85947 */ /* 0x000fea000383ffff */
[----:B------:R-:W-:Y:S05]  /*1990*/  BSYNC.RECONVERGENT B1 ;  /* 0x0000000000017941 */ /* 0x000fea0003800200 */
.L_x_11:
[----:B------:R-:W-:-:S13]  /*19a0*/  ISETP.NE.AND P5, PT, R33, RZ, PT ;  /* 0x000000ff2100720c */ /* 0x000fda0003fa5270 */
[----:B------:R-:W-:Y:S05]  /*19b0*/  @P5 BRA `(.L_x_19) ;  /* 0xfffffff000c85947 */ /* 0x000fea000383ffff */
[----:B------:R-:W-:Y:S05]  /*19c0*/  BSYNC.RECONVERGENT B0 ;  /* 0x0000000000007941 */ /* 0x000fea0003800200 */
.L_x_10:
[----:B------:R-:W0:Y:S08]  /*19d0*/  LDC R0, c[0x0][0x3a8] ;  /* 0x0000ea00ff007b82 */ /* 0x000e300000000800 */
[----:B------:R-:W2:Y:S08]  /*19e0*/  LDC R6, c[0x0][0x3a4] ;  /* 0x0000e900ff067b82 */ /* 0x000eb00000000800 */
[----:B------:R-:W3:Y:S01]  /*19f0*/  LDC R15, c[0x0][0x39c] ;  /* 0x0000e700ff0f7b82 */ /* 0x000ee20000000800 */
[----:B0-----:R-:W-:-:S07]  /*1a00*/  IABS R12, R0 ;  /* 0x00000000000c7213 */ /* 0x001fce0000000000 */
[----:B-1----:R-:W0:Y:S01]  /*1a10*/  LDC R17, c[0x0][0x398] ;  /* 0x0000e600ff117b82 */ /* 0x002e220000000800 */
[----:B------:R-:W1:Y:S01]  /*1a20*/  I2F.RP R13, R12 ;  /* 0x0000000c000d7306 */ /* 0x000e620000209400 */
[----:B--2---:R-:W-:-:S07]  /*1a30*/  IABS R7, R6 ;  /* 0x0000000600077213 */ /* 0x004fce0000000000 */
[----:B------:R-:W2:Y:S08]  /*1a40*/  I2F.RP R14, R7 ;  /* 0x00000007000e7306 */ /* 0x000eb00000209400 */
[----:B-1----:R-:W1:Y:S01]  /*1a50*/  MUFU.RCP R13, R13 ;  /* 0x0000000d000d7308 */ /* 0x002e620000001000 */
[----:B0-----:R-:W-:-:S07]  /*1a60*/  IABS R18, R17 ;  /* 0x0000001100127213 */ /* 0x001fce0000000000 */
[----:B--2---:R-:W0:Y:S01]  /*1a70*/  MUFU.RCP R14, R14 ;  /* 0x0000000e000e7308 */ /* 0x004e220000001000 */
[----:B-1----:R-:W-:-:S07]  /*1a80*/  VIADD R10, R13, 0xffffffe ;  /* 0x0ffffffe0d0a7836 */ /* 0x002fce0000000000 */
[----:B------:R1:W2:Y:S01]  /*1a90*/  F2I.FTZ.U32.TRUNC.NTZ R11, R10 ;  /* 0x0000000a000b7305 */ /* 0x0002a2000021f000 */
[----:B0-----:R-:W-:Y:S01]  /*1aa0*/  VIADD R8, R14, 0xffffffe ;  /* 0x0ffffffe0e087836 */ /* 0x001fe20000000000 */
[----:B---3--:R-:W-:-:S06]  /*1ab0*/  IABS R14, R15 ;  /* 0x0000000f000e7213 */ /* 0x008fcc0000000000 */
[----:B------:R0:W3:Y:S01]  /*1ac0*/  F2I.FTZ.U32.TRUNC.NTZ R9, R8 ;  /* 0x0000000800097305 */ /* 0x0000e2000021f000 */
[----:B-1----:R-:W-:Y:S02]  /*1ad0*/  IMAD.MOV.U32 R10, RZ, RZ, RZ ;  /* 0x000000ffff0a7224 */ /* 0x002fe400078e00ff */
[----:B--2---:R-:W-:Y:S02]  /*1ae0*/  IMAD.MOV R19, RZ, RZ, -R11 ;  /* 0x000000ffff137224 */ /* 0x004fe400078e0a0b */
[----:B0-----:R-:W-:Y:S02]  /*1af0*/  IMAD.MOV.U32 R8, RZ, RZ, RZ ;  /* 0x000000ffff087224 */ /* 0x001fe400078e00ff */
[----:B------:R-:W-:Y:S02]  /*1b00*/  IMAD R13, R19, R12, RZ ;  /* 0x0000000c130d7224 */ /* 0x000fe400078e02ff */
[----:B---3--:R-:W-:Y:S02]  /*1b10*/  IMAD.MOV R16, RZ, RZ, -R9 ;  /* 0x000000ffff107224 */ /* 0x008fe400078e0a09 */
[----:B------:R-:W-:-:S04]  /*1b20*/  IMAD.HI.U32 R10, R11, R13, R10 ;  /* 0x0000000d0b0a7227 */ /* 0x000fc800078e000a */
[----:B------:R-:W-:Y:S02]  /*1b30*/  IMAD.MOV.U32 R13, RZ, RZ, R14 ;  /* 0x000000ffff0d7224 */ /* 0x000fe400078e000e */
[----:B------:R-:W-:Y:S02]  /*1b40*/  IMAD R11, R16, R7, RZ ;  /* 0x00000007100b7224 */ /* 0x000fe400078e02ff */
[----:B------:R-:W-:-:S04]  /*1b50*/  IMAD.HI.U32 R10, R10, R13, RZ ;  /* 0x0000000d0a0a7227 */ /* 0x000fc800078e00ff */
[----:B------:R-:W-:-:S04]  /*1b60*/  IMAD.HI.U32 R8, R9, R11, R8 ;  /* 0x0000000b09087227 */ /* 0x000fc800078e0008 */
[----:B------:R-:W-:Y:S02]  /*1b70*/  IMAD.MOV.U32 R14, RZ, RZ, R18 ;  /* 0x000000ffff0e7224 */ /* 0x000fe400078e0012 */
[----:B------:R-:W-:Y:S02]  /*1b80*/  IMAD.MOV R9, RZ, RZ, -R10 ;  /* 0x000000ffff097224 */ /* 0x000fe400078e0a0a */
[----:B------:R-:W-:-:S04]  /*1b90*/  IMAD.HI.U32 R11, R8, R14, RZ ;  /* 0x0000000e080b7227 */ /* 0x000fc800078e00ff */
[----:B------:R-:W-:Y:S02]  /*1ba0*/  IMAD R9, R12, R9, R13 ;  /* 0x000000090c097224 */ /* 0x000fe400078e020d */
[----:B------:R-:W-:-:S03]  /*1bb0*/  IMAD.MOV R8, RZ, RZ, -R11 ;  /* 0x000000ffff087224 */ /* 0x000fc600078e0a0b */
[----:B------:R-:W-:Y:S01]  /*1bc0*/  ISETP.GT.U32.AND P3, PT, R12, R9, PT ;  /* 0x000000090c00720c */ /* 0x000fe20003f64070 */
[----:B------:R-:W-:Y:S01]  /*1bd0*/  IMAD R14, R7, R8, R14 ;  /* 0x00000008070e7224 */ /* 0x000fe200078e020e */
[----:B------:R-:W-:-:S04]  /*1be0*/  LOP3.LUT R8, R15, R0, RZ, 0x3c, !PT ;  /* 0x000000000f087212 */ /* 0x000fc800078e3cff */
[----:B------:R-:W-:Y:S02]  /*1bf0*/  ISETP.GT.U32.AND P4, PT, R7, R14, PT ;  /* 0x0000000e0700720c */ /* 0x000fe40003f84070 */
[----:B------:R-:W-:-:S05]  /*1c00*/  ISETP.GE.AND P1, PT, R8, RZ, PT ;  /* 0x000000ff0800720c */ /* 0x000fca0003f26270 */
[----:B------:R-:W-:Y:S02]  /*1c10*/  @!P3 IMAD.IADD R9, R9, 0x1, -R12 ;  /* 0x000000010909b824 */ /* 0x000fe400078e0a0c */
[----:B------:R-:W-:Y:S01]  /*1c20*/  @!P3 VIADD R10, R10, 0x1 ;  /* 0x000000010a0ab836 */ /* 0x000fe20000000000 */
[----:B------:R-:W-:Y:S02]  /*1c30*/  ISETP.NE.AND P3, PT, R0, RZ, PT ;  /* 0x000000ff0000720c */ /* 0x000fe40003f65270 */
[----:B------:R-:W-:Y:S01]  /*1c40*/  ISETP.GE.U32.AND P2, PT, R9, R12, PT ;  /* 0x0000000c0900720c */ /* 0x000fe20003f46070 */
[----:B------:R-:W-:Y:S01]  /*1c50*/  @!P4 IMAD.IADD R14, R14, 0x1, -R7 ;  /* 0x000000010e0ec824 */ /* 0x000fe200078e0a07 */
[----:B------:R-:W0:Y:S01]  /*1c60*/  LDC.64 R8, c[0x0][0x388] ;  /* 0x0000e200ff087b82 */ /* 0x000e220000000a00 */
[----:B------:R-:W-:-:S03]  /*1c70*/  @!P4 VIADD R11, R11, 0x1 ;  /* 0x000000010b0bc836 */ /* 0x000fc60000000000 */
[----:B------:R-:W-:Y:S02]  /*1c80*/  ISETP.GE.U32.AND P0, PT, R14, R7, PT ;  /* 0x000000070e00720c */ /* 0x000fe40003f06070 */
[----:B------:R-:W-:-:S04]  /*1c90*/  LOP3.LUT R7, R17, R6, RZ, 0x3c, !PT ;  /* 0x0000000611077212 */ /* 0x000fc800078e3cff */
[----:B------:R-:W-:Y:S01]  /*1ca0*/  ISETP.GE.AND P5, PT, R7, RZ, PT ;  /* 0x000000ff0700720c */ /* 0x000fe20003fa6270 */
[----:B------:R-:W-:Y:S01]  /*1cb0*/  @P2 VIADD R10, R10, 0x1 ;  /* 0x000000010a0a2836 */ /* 0x000fe20000000000 */
[----:B------:R-:W-:-:S03]  /*1cc0*/  ISETP.NE.AND P2, PT, R6, RZ, PT ;  /* 0x000000ff0600720c */ /* 0x000fc60003f45270 */
[----:B------:R-:W-:Y:S01]  /*1cd0*/  @!P1 IMAD.MOV R10, RZ, RZ, -R10 ;  /* 0x000000ffff0a9224 */ /* 0x000fe200078e0a0a */
[----:B------:R-:W-:Y:S01]  /*1ce0*/  @!P3 LOP3.LUT R10, RZ, R0, RZ, 0x33, !PT ;  /* 0x00000000ff0ab212 */ /* 0x000fe200078e33ff */
[----:B------:R-:W-:-:S04]  /*1cf0*/  @P0 VIADD R11, R11, 0x1 ;  /* 0x000000010b0b0836 */ /* 0x000fc80000000000 */
[----:B------:R-:W-:Y:S02]  /*1d00*/  IMAD R2, R2, R10, R5 ;  /* 0x0000000a02027224 */ /* 0x000fe400078e0205 */
[----:B------:R-:W-:Y:S02]  /*1d10*/  @!P5 IMAD.MOV R11, RZ, RZ, -R11 ;  /* 0x000000ffff0bd224 */ /* 0x000fe400078e0a0b */
[----:B------:R-:W-:-:S05]  /*1d20*/  @!P2 LOP3.LUT R11, RZ, R6, RZ, 0x33, !PT ;  /* 0x00000006ff0ba212 */ /* 0x000fca00078e33ff */
[----:B------:R-:W-:-:S04]  /*1d30*/  IMAD R3, R2, R11, R3 ;  /* 0x0000000b02037224 */ /* 0x000fc800078e0203 */
[----:B0-----:R-:W-:-:S05]  /*1d40*/  IMAD.WIDE R2, R3, 0x4, R8 ;  /* 0x0000000403027825 */ /* 0x001fca00078e0208 */
[----:B------:R-:W-:Y:S01]  /*1d50*/  STG.E desc[UR8][R2.64], R4 ;  /* 0x0000000402007986 */ /* 0x000fe2000c101908 */
[----:B------:R-:W-:Y:S05]  /*1d60*/  EXIT ;  /* 0x000000000000794d */ /* 0x000fea0003800000 */
.L_x_20:
[----:B------:R-:W-:-:S00]  /*1d70*/  BRA `(.L_x_20) ;  /* 0xfffffffc00fc7947 */ /* 0x000fc0000383ffff */
[----:B------:R-:W-:-:S00]  /*1d80*/  NOP ;  /* 0x0000000000007918 */ /* 0x000fc00000000000 */
[----:B------:R-:W-:-:S00]  /*1d90*/  NOP ;  /* 0x0000000000007918 */ /* 0x000fc00000000000 */
[----:B------:R-:W-:-:S00]  /*1da0*/  NOP ;  /* 0x0000000000007918 */ /* 0x000fc00000000000 */
[----:B------:R-:W-:-:S00]  /*1db0*/  NOP ;  /* 0x0000000000007918 */ /* 0x000fc00000000000 */
[----:B------:R-:W-:-:S00]  /*1dc0*/  NOP ;  /* 0x0000000000007918 */ /* 0x000fc00000000000 */
[----:B------:R-:W-:-:S00]  /*1dd0*/  NOP ;  /* 0x0000000000007918 */ /* 0x000fc00000000000 */
[----:B------:R-:W-:-:S00]  /*1de0*/  NOP ;  /* 0x0000000000007918 */ /* 0x000fc00000000000 */
[----:B------:R-:W-:-:S00]  /*1df0*/  NOP ;  /* 0x0000000000007918 */ /* 0x000fc00000000000 */
.L_x_21:


//--------------------- .nv.shared.reserved.0     --------------------------
	.section	.nv.shared.reserved.0,"aw",@nobits
	.weak		__nv_reservedSMEM_offset_0_alias
	.size		__nv_reservedSMEM_offset_0_alias, 0, 64
	.other		__nv_reservedSMEM_offset_0_alias,@"STO_CUDA_RESERVED_SHARED STV_DEFAULT"
__nv_reservedSMEM_offset_0_alias:
	.zero		0
	.zero		64


//--------------------- .nv.constant0._Z21double_pass_square_CBPjS_S_iiiiii --------------------------
	.section	.nv.constant0._Z21double_pass_square_CBPjS_S_iiiiii,"a",@progbits
	.sectionflags	@""
	.align	4
.nv.constant0._Z21double_pass_square_CBPjS_S_iiiiii:
	.zero		944


//--------------------- SYMBOLS --------------------------

	.type		.nv.reservedSmem.offset0,@object
	.size		.nv.reservedSmem.offset0,0x4
